	.target	sm_100a

	.elftype	@"ET_EXEC"


//--------------------- .note.nv.tkinfo           --------------------------
	.section	.note.nv.tkinfo,"",@"SHT_NOTE"
	.sectionflags	@"SHF_NOTE_NV_TKINFO"
	.tkinfo
        /*0018*/ 	.word	0x00000002
        /*0030*/ 	.string	""
        /*0030*/ 	.string	"ptxas"
        /*0030*/ 	.string	"Cuda compilation tools, release 13.0, V13.0.88"
        /*0030*/ 	.string	"Build cuda_13.0.r13.0/compiler.36424714_0"
        /*0030*/ 	.string	"-arch sm_100a -m 64 "



//--------------------- .note.nv.cuinfo           --------------------------
	.section	.note.nv.cuinfo,"",@"SHT_NOTE"
	.sectionflags	@"SHF_NOTE_NV_CUINFO"
        /*0018*/ 	.short	0x0002
        /*001a*/ 	.short	0x0064
        /*001c*/ 	.short	0x0082
	.zero		2


//--------------------- .nv.info                  --------------------------
	.section	.nv.info,"",@"SHT_CUDA_INFO"
	.align	4


	//----- nvinfo : EIATTR_REGCOUNT
	.align		4
        /*0000*/ 	.byte	0x04, 0x2f
        /*0002*/ 	.short	(.L_19 - .L_18)
	.align		4
.L_18:
        /*0004*/ 	.word	index@(_ZN7cutlass13device_kernelINS_4gemm6kernel13GemmUniversalIN4cute5tupleIJiiiiEEENS1_10collective13CollectiveMmaINS1_35MainloopSm100TmaUmmaWarpSpecializedILi4ELi2ELi4ENS5_IJNS4_1CILi1EEESB_SB_EEEEENS5_IJNSA_ILi128EEENSA_ILi64EEESF_EEENS_10tfloat32_tENS5_IJlSB_lEEESH_SI_NS4_8TiledMMAINS4_8MMA_AtomIJNS4_17SM100_MMA_TF32_SSISH_SH_fLi128ELi64ELNS4_4UMMA5MajorE0ELSN_0ELNSM_7ScaleInE0ELSO_0EEEEEENS4_6LayoutISC_NS5_IJNSA_ILi0EEESS_SS_EEEEENS5_IJNS4_10UnderscoreESV_SV_EEEEENS4_13SM90_TMA_LOADENS4_14ComposedLayoutINS4_7SwizzleILi3ELi4ELi3EEENS4_18smem_ptr_flag_bitsILi32EEENSR_INS5_IJNSA_ILi8EEENSA_ILi32EEEEEENS5_IJS15_SB_EEEEEEEvNS4_8identityESY_S19_vS1A_EENS_8epilogue10collective18CollectiveEpilogueINS1C_23Sm100TmaWarpSpecializedILi4ELi2ELi16ELb1ELb0EEEJSG_NS5_IJNSR_ISE_SB_EENSR_INSA_ILi16EEESB_EEEEESH_SI_SH_SI_NS1C_6fusion15FusionCallbacksIS1G_NS1L_17LinearCombinationISH_fSH_fLNS_15FloatRoundStyleE2EEESG_S1K_JEEENS4_5SM1004TMEM4LOAD26SM100_TMEM_LOAD_32dp32b16xESY_NSZ_INS10_ILi2ELi4ELi3EEES13_NSR_INS5_IJS14_S1I_EEENS5_IJS1I_SB_EEEEEEENS4_39AutoVectorizingCopyWithAssumedAlignmentILi128EEENS4_14SM90_TMA_STOREES1Z_S21_S21_EEEvvEEEEvNT_6ParamsE)
        /*0008*/ 	.word	0x00000060


	//----- nvinfo : EIATTR_FRAME_SIZE
	.align		4
.L_19:
        /*000c*/ 	.byte	0x04, 0x11
        /*000e*/ 	.short	(.L_21 - .L_20)
	.align		4
.L_20:
        /*0010*/ 	.word	index@($__internal_2_$__cuda_sm10x_tcgen05_guardrail_trap_unallocated_columns_being_dealloced)
        /*0014*/ 	.word	0x00000000


	//----- nvinfo : EIATTR_FRAME_SIZE
	.align		4
.L_21:
        /*0018*/ 	.byte	0x04, 0x11
        /*001a*/ 	.short	(.L_23 - .L_22)
	.align		4
.L_22:
        /*001c*/ 	.word	index@($__internal_1_$__cuda_sm10x_tcgen05_guardrail_trap_phase_invalid_during_alloc)
        /*0020*/ 	.word	0x00000000


	//----- nvinfo : EIATTR_FRAME_SIZE
	.align		4
.L_23:
        /*0024*/ 	.byte	0x04, 0x11
        /*0026*/ 	.short	(.L_25 - .L_24)
	.align		4
.L_24:
        /*0028*/ 	.word	index@($__internal_0_$__cuda_sm10x_tcgen05_guardrail_trap_col_being_dealloced_not_returned_by_alloc)
        /*002c*/ 	.word	0x00000000


	//----- nvinfo : EIATTR_FRAME_SIZE
	.align		4
.L_25:
        /*0030*/ 	.byte	0x04, 0x11
        /*0032*/ 	.short	(.L_27 - .L_26)
	.align		4
.L_26:
        /*0034*/ 	.word	index@(_ZN7cutlass13device_kernelINS_4gemm6kernel13GemmUniversalIN4cute5tupleIJiiiiEEENS1_10collective13CollectiveMmaINS1_35MainloopSm100TmaUmmaWarpSpecializedILi4ELi2ELi4ENS5_IJNS4_1CILi1EEESB_SB_EEEEENS5_IJNSA_ILi128EEENSA_ILi64EEESF_EEENS_10tfloat32_tENS5_IJlSB_lEEESH_SI_NS4_8TiledMMAINS4_8MMA_AtomIJNS4_17SM100_MMA_TF32_SSISH_SH_fLi128ELi64ELNS4_4UMMA5MajorE0ELSN_0ELNSM_7ScaleInE0ELSO_0EEEEEENS4_6LayoutISC_NS5_IJNSA_ILi0EEESS_SS_EEEEENS5_IJNS4_10UnderscoreESV_SV_EEEEENS4_13SM90_TMA_LOADENS4_14ComposedLayoutINS4_7SwizzleILi3ELi4ELi3EEENS4_18smem_ptr_flag_bitsILi32EEENSR_INS5_IJNSA_ILi8EEENSA_ILi32EEEEEENS5_IJS15_SB_EEEEEEEvNS4_8identityESY_S19_vS1A_EENS_8epilogue10collective18CollectiveEpilogueINS1C_23Sm100TmaWarpSpecializedILi4ELi2ELi16ELb1ELb0EEEJSG_NS5_IJNSR_ISE_SB_EENSR_INSA_ILi16EEESB_EEEEESH_SI_SH_SI_NS1C_6fusion15FusionCallbacksIS1G_NS1L_17LinearCombinationISH_fSH_fLNS_15FloatRoundStyleE2EEESG_S1K_JEEENS4_5SM1004TMEM4LOAD26SM100_TMEM_LOAD_32dp32b16xESY_NSZ_INS10_ILi2ELi4ELi3EEES13_NSR_INS5_IJS14_S1I_EEENS5_IJS1I_SB_EEEEEEENS4_39AutoVectorizingCopyWithAssumedAlignmentILi128EEENS4_14SM90_TMA_STOREES1Z_S21_S21_EEEvvEEEEvNT_6ParamsE)
        /*0038*/ 	.word	0x00000000


	//----- nvinfo : EIATTR_MIN_STACK_SIZE
	.align		4
.L_27:
        /*003c*/ 	.byte	0x04, 0x12
        /*003e*/ 	.short	(.L_29 - .L_28)
	.align		4
.L_28:
        /*0040*/ 	.word	index@(_ZN7cutlass13device_kernelINS_4gemm6kernel13GemmUniversalIN4cute5tupleIJiiiiEEENS1_10collective13CollectiveMmaINS1_35MainloopSm100TmaUmmaWarpSpecializedILi4ELi2ELi4ENS5_IJNS4_1CILi1EEESB_SB_EEEEENS5_IJNSA_ILi128EEENSA_ILi64EEESF_EEENS_10tfloat32_tENS5_IJlSB_lEEESH_SI_NS4_8TiledMMAINS4_8MMA_AtomIJNS4_17SM100_MMA_TF32_SSISH_SH_fLi128ELi64ELNS4_4UMMA5MajorE0ELSN_0ELNSM_7ScaleInE0ELSO_0EEEEEENS4_6LayoutISC_NS5_IJNSA_ILi0EEESS_SS_EEEEENS5_IJNS4_10UnderscoreESV_SV_EEEEENS4_13SM90_TMA_LOADENS4_14ComposedLayoutINS4_7SwizzleILi3ELi4ELi3EEENS4_18smem_ptr_flag_bitsILi32EEENSR_INS5_IJNSA_ILi8EEENSA_ILi32EEEEEENS5_IJS15_SB_EEEEEEEvNS4_8identityESY_S19_vS1A_EENS_8epilogue10collective18CollectiveEpilogueINS1C_23Sm100TmaWarpSpecializedILi4ELi2ELi16ELb1ELb0EEEJSG_NS5_IJNSR_ISE_SB_EENSR_INSA_ILi16EEESB_EEEEESH_SI_SH_SI_NS1C_6fusion15FusionCallbacksIS1G_NS1L_17LinearCombinationISH_fSH_fLNS_15FloatRoundStyleE2EEESG_S1K_JEEENS4_5SM1004TMEM4LOAD26SM100_TMEM_LOAD_32dp32b16xESY_NSZ_INS10_ILi2ELi4ELi3EEES13_NSR_INS5_IJS14_S1I_EEENS5_IJS1I_SB_EEEEEEENS4_39AutoVectorizingCopyWithAssumedAlignmentILi128EEENS4_14SM90_TMA_STOREES1Z_S21_S21_EEEvvEEEEvNT_6ParamsE)
        /*0044*/ 	.word	0x00000000
.L_29:


//--------------------- .nv.compat                --------------------------
	.section	.nv.compat,"",@"SHT_CUDA_COMPAT_INFO"
	.align	4
        /*0000*/ 	.byte	0x02, 0x09, 0x01, 0x00, 0x02, 0x02, 0x02, 0x00, 0x02, 0x05, 0x05, 0x00, 0x03, 0x07, 0x01, 0x01
        /*0010*/ 	.byte	0x02, 0x03, 0x01, 0x00, 0x02, 0x06, 0x01, 0x00, 0x04, 0x0b, 0x08, 0x00, 0x09, 0x00, 0x00, 0x00
        /*0020*/ 	.byte	0x00, 0x00, 0x00, 0x00


//--------------------- .nv.info._ZN7cutlass13device_kernelINS_4gemm6kernel13GemmUniversalIN4cute5tupleIJiiiiEEENS1_10collective13CollectiveMmaINS1_35MainloopSm100TmaUmmaWarpSpecializedILi4ELi2ELi4ENS5_IJNS4_1CILi1EEESB_SB_EEEEENS5_IJNSA_ILi128EEENSA_ILi64EEESF_EEENS_10tfloat32_tENS5_IJlSB_lEEESH_SI_NS4_8TiledMMAINS4_8MMA_AtomIJNS4_17SM100_MMA_TF32_SSISH_SH_fLi128ELi64ELNS4_4UMMA5MajorE0ELSN_0ELNSM_7ScaleInE0ELSO_0EEEEEENS4_6LayoutISC_NS5_IJNSA_ILi0EEESS_SS_EEEEENS5_IJNS4_10UnderscoreESV_SV_EEEEENS4_13SM90_TMA_LOADENS4_14ComposedLayoutINS4_7SwizzleILi3ELi4ELi3EEENS4_18smem_ptr_flag_bitsILi32EEENSR_INS5_IJNSA_ILi8EEENSA_ILi32EEEEEENS5_IJS15_SB_EEEEEEEvNS4_8identityESY_S19_vS1A_EENS_8epilogue10collective18CollectiveEpilogueINS1C_23Sm100TmaWarpSpecializedILi4ELi2ELi16ELb1ELb0EEEJSG_NS5_IJNSR_ISE_SB_EENSR_INSA_ILi16EEESB_EEEEESH_SI_SH_SI_NS1C_6fusion15FusionCallbacksIS1G_NS1L_17LinearCombinationISH_fSH_fLNS_15FloatRoundStyleE2EEESG_S1K_JEEENS4_5SM1004TMEM4LOAD26SM100_TMEM_LOAD_32dp32b16xESY_NSZ_INS10_ILi2ELi4ELi3EEES13_NSR_INS5_IJS14_S1I_EEENS5_IJS1I_SB_EEEEEEENS4_39AutoVectorizingCopyWithAssumedAlignmentILi128EEENS4_14SM90_TMA_STOREES1Z_S21_S21_EEEvvEEEEvNT_6ParamsE --------------------------
	.section	.nv.info._ZN7cutlass13device_kernelINS_4gemm6kernel13GemmUniversalIN4cute5tupleIJiiiiEEENS1_10collective13CollectiveMmaINS1_35MainloopSm100TmaUmmaWarpSpecializedILi4ELi2ELi4ENS5_IJNS4_1CILi1EEESB_SB_EEEEENS5_IJNSA_ILi128EEENSA_ILi64EEESF_EEENS_10tfloat32_tENS5_IJlSB_lEEESH_SI_NS4_8TiledMMAINS4_8MMA_AtomIJNS4_17SM100_MMA_TF32_SSISH_SH_fLi128ELi64ELNS4_4UMMA5MajorE0ELSN_0ELNSM_7ScaleInE0ELSO_0EEEEEENS4_6LayoutISC_NS5_IJNSA_ILi0EEESS_SS_EEEEENS5_IJNS4_10UnderscoreESV_SV_EEEEENS4_13SM90_TMA_LOADENS4_14ComposedLayoutINS4_7SwizzleILi3ELi4ELi3EEENS4_18smem_ptr_flag_bitsILi32EEENSR_INS5_IJNSA_ILi8EEENSA_ILi32EEEEEENS5_IJS15_SB_EEEEEEEvNS4_8identityESY_S19_vS1A_EENS_8epilogue10collective18CollectiveEpilogueINS1C_23Sm100TmaWarpSpecializedILi4ELi2ELi16ELb1ELb0EEEJSG_NS5_IJNSR_ISE_SB_EENSR_INSA_ILi16EEESB_EEEEESH_SI_SH_SI_NS1C_6fusion15FusionCallbacksIS1G_NS1L_17LinearCombinationISH_fSH_fLNS_15FloatRoundStyleE2EEESG_S1K_JEEENS4_5SM1004TMEM4LOAD26SM100_TMEM_LOAD_32dp32b16xESY_NSZ_INS10_ILi2ELi4ELi3EEES13_NSR_INS5_IJS14_S1I_EEENS5_IJS1I_SB_EEEEEEENS4_39AutoVectorizingCopyWithAssumedAlignmentILi128EEENS4_14SM90_TMA_STOREES1Z_S21_S21_EEEvvEEEEvNT_6ParamsE,"",@"SHT_CUDA_INFO"
	.sectionflags	@""
	.align	4


	//----- nvinfo : EIATTR_CUDA_API_VERSION
	.align		4
        /*0000*/ 	.byte	0x04, 0x37
        /*0002*/ 	.short	(.L_31 - .L_30)
.L_30:
        /*0004*/ 	.word	0x00000082


	//----- nvinfo : EIATTR_KPARAM_INFO
	.align		4
.L_31:
        /*0008*/ 	.byte	0x04, 0x17
        /*000a*/ 	.short	(.L_33 - .L_32)
.L_32:
        /*000c*/ 	.word	0x00000000
        /*0010*/ 	.short	0x0000
        /*0012*/ 	.short	0x0000
        /*0014*/ 	.byte	0x00, 0xf0, 0x01, 0x20


	//----- nvinfo : EIATTR_AT_ENTRY_FRAGMENTS
	.align		4
.L_33:
        /*0018*/ 	.byte	0x04, 0x4f
        /*001a*/ 	.short	(.L_35 - .L_34)


	//   ....[0]....
.L_34:
        /*001c*/ 	.word	0x00000006


	//----- nvinfo : EIATTR_RESERVED_SMEM_USED
	.align		4
.L_35:
        /*0020*/ 	.byte	0x01, 0x41
	.zero		2


	//----- nvinfo : EIATTR_SPARSE_MMA_MASK
	.align		4
        /*0024*/ 	.byte	0x03, 0x50
        /*0026*/ 	.short	0x0000


	//----- nvinfo : EIATTR_TCGEN05_1CTA_USED
	.align		4
        /*0028*/ 	.byte	0x01, 0x51
	.zero		2


	//----- nvinfo : EIATTR_MAXREG_COUNT
	.align		4
        /*002c*/ 	.byte	0x03, 0x1b
        /*002e*/ 	.short	0x00ff


	//----- nvinfo : EIATTR_NUM_BARRIERS
	.align		4
        /*0030*/ 	.byte	0x02, 0x4c
        /*0032*/ 	.byte	0x07
	.zero		1


	//----- nvinfo : EIATTR_EXTERNS
	.align		4
        /*0034*/ 	.byte	0x04, 0x0f
        /*0036*/ 	.short	(.L_37 - .L_36)


	//   ....[0]....
	.align		4
.L_36:
        /*0038*/ 	.word	index@(__assertfail)


	//----- nvinfo : EIATTR_MERCURY_ISA_VERSION
	.align		4
.L_37:
        /*003c*/ 	.byte	0x03, 0x5f
        /*003e*/ 	.short	0x0101


	//----- nvinfo : EIATTR_INT_WARP_WIDE_INSTR_OFFSETS
	.align		4
        /*0040*/ 	.byte	0x04, 0x31
        /*0042*/ 	.short	(.L_39 - .L_38)


	//   ....[0]....
.L_38:
        /*0044*/ 	.word	0x00001f50


	//   ....[1]....
        /*0048*/ 	.word	0x00003b60


	//   ....[2]....
        /*004c*/ 	.word	0x00003b80


	//   ....[3]....
        /*0050*/ 	.word	0x00003bb0


	//   ....[4]....
        /*0054*/ 	.word	0x000044f0


	//   ....[5]....
        /*0058*/ 	.word	0x00004560


	//   ....[6]....
        /*005c*/ 	.word	0x00004640


	//   ....[7]....
        /*0060*/ 	.word	0x000046c0


	//   ....[8]....
        /*0064*/ 	.word	0x000047d0


	//   ....[9]....
        /*0068*/ 	.word	0x00004860


	//   ....[10]....
        /*006c*/ 	.word	0x00004a40


	//   ....[11]....
        /*0070*/ 	.word	0x00004ba0


	//----- nvinfo : EIATTR_COOP_GROUP_MASK_REGIDS
	.align		4
.L_39:
        /*0074*/ 	.byte	0x04, 0x29
        /*0076*/ 	.short	(.L_41 - .L_40)


	//   ....[0]....
.L_40:
        /*0078*/ 	.word	0xffffffff


	//   ....[1]....
        /*007c*/ 	.word	0xffffffff


	//   ....[2]....
        /*0080*/ 	.word	0xffffffff


	//   ....[3]....
        /*0084*/ 	.word	0xffffffff


	//   ....[4]....
        /*0088*/ 	.word	0xffffffff


	//   ....[5]....
        /*008c*/ 	.word	0xffffffff


	//   ....[6]....
        /*0090*/ 	.word	0xffffffff


	//   ....[7]....
        /*0094*/ 	.word	0xffffffff


	//   ....[8]....
        /*0098*/ 	.word	0xffffffff


	//   ....[9]....
        /*009c*/ 	.word	0xffffffff


	//   ....[10]....
        /*00a0*/ 	.word	0xffffffff


	//   ....[11]....
        /*00a4*/ 	.word	0xffffffff


	//   ....[12]....
        /*00a8*/ 	.word	0xffffffff


	//----- nvinfo : EIATTR_COOP_GROUP_INSTR_OFFSETS
	.align		4
.L_41:
        /*00ac*/ 	.byte	0x04, 0x28
        /*00ae*/ 	.short	(.L_43 - .L_42)


	//   ....[0]....
.L_42:
        /*00b0*/ 	.word	0x00000090


	//   ....[1]....
        /*00b4*/ 	.word	0x000004d0


	//   ....[2]....
        /*00b8*/ 	.word	0x00000640


	//   ....[3]....
        /*00bc*/ 	.word	0x000007e0


	//   ....[4]....
        /*00c0*/ 	.word	0x000008e0


	//   ....[5]....
        /*00c4*/ 	.word	0x00000a50


	//   ....[6]....
        /*00c8*/ 	.word	0x00000bf0


	//   ....[7]....
        /*00cc*/ 	.word	0x00001e30


	//   ....[8]....
        /*00d0*/ 	.word	0x00002c10


	//   ....[9]....
        /*00d4*/ 	.word	0x00002e20


	//   ....[10]....
        /*00d8*/ 	.word	0x00002e50


	//   ....[11]....
        /*00dc*/ 	.word	0x00003a40


	//   ....[12]....
        /*00e0*/ 	.word	0x00003c70


	//----- nvinfo : EIATTR_VRC_CTA_INIT_COUNT
	.align		4
.L_43:
        /*00e4*/ 	.byte	0x02, 0x4a
        /*00e6*/ 	.byte	0x80
	.zero		1


	//----- nvinfo : EIATTR_SYSCALL_OFFSETS
	.align		4
        /*00e8*/ 	.byte	0x04, 0x46
        /*00ea*/ 	.short	(.L_45 - .L_44)


	//   ....[0]....
.L_44:
        /*00ec*/ 	.word	0x00005620


	//   ....[1]....
        /*00f0*/ 	.word	0x00005710


	//   ....[2]....
        /*00f4*/ 	.word	0x00005e80


	//   ....[3]....
        /*00f8*/ 	.word	0x00006800


	//   ....[4]....
        /*00fc*/ 	.word	0x00007150


	//   ....[5]....
        /*0100*/ 	.word	0x00007aa0


	//----- nvinfo : EIATTR_MBARRIER_INSTR_OFFSETS
	.align		4
.L_45:
        /*0104*/ 	.byte	0x04, 0x39
        /*0106*/ 	.short	(.L_47 - .L_46)


	//   ....[0]....
.L_46:
        /*0108*/ 	.word	0x000005b0
        /*010c*/ 	.word	0x000000ff
        /*0110*/ 	.word	0x00000000
        /*0114*/ 	.short	0x0100
        /*0116*/ 	.byte	0x05
	.zero		1


	//   ....[1]....
        /*0118*/ 	.word	0x000005c0
        /*011c*/ 	.word	0x000000ff
        /*0120*/ 	.word	0x00000020
        /*0124*/ 	.short	0x0100
        /*0126*/ 	.byte	0x05
	.zero		1


	//   ....[2]....
        /*0128*/ 	.word	0x000005d0
        /*012c*/ 	.word	0x000000ff
        /*0130*/ 	.word	0x00000008
        /*0134*/ 	.short	0x0100
        /*0136*/ 	.byte	0x05
	.zero		1


	//   ....[3]....
        /*0138*/ 	.word	0x000005e0
        /*013c*/ 	.word	0x000000ff
        /*0140*/ 	.word	0x00000028
        /*0144*/ 	.short	0x0100
        /*0146*/ 	.byte	0x05
	.zero		1


	//   ....[4]....
        /*0148*/ 	.word	0x000005f0
        /*014c*/ 	.word	0x000000ff
        /*0150*/ 	.word	0x00000010
        /*0154*/ 	.short	0x0100
        /*0156*/ 	.byte	0x05
	.zero		1


	//   ....[5]....
        /*0158*/ 	.word	0x00000600
        /*015c*/ 	.word	0x000000ff
        /*0160*/ 	.word	0x00000030
        /*0164*/ 	.short	0x0100
        /*0166*/ 	.byte	0x05
	.zero		1


	//   ....[6]....
        /*0168*/ 	.word	0x00000610
        /*016c*/ 	.word	0x000000ff
        /*0170*/ 	.word	0x00000018
        /*0174*/ 	.short	0x0100
        /*0176*/ 	.byte	0x05
	.zero		1


	//   ....[7]....
        /*0178*/ 	.word	0x00000620
        /*017c*/ 	.word	0x000000ff
        /*0180*/ 	.word	0x00000038
        /*0184*/ 	.short	0x0100
        /*0186*/ 	.byte	0x05
	.zero		1


	//   ....[8]....
        /*0188*/ 	.word	0x00000750
        /*018c*/ 	.word	0x000000ff
        /*0190*/ 	.word	0x00000040
        /*0194*/ 	.short	0x0100
        /*0196*/ 	.byte	0x07
	.zero		1


	//   ....[9]....
        /*0198*/ 	.word	0x00000760
        /*019c*/ 	.word	0x000000ff
        /*01a0*/ 	.word	0x00000060
        /*01a4*/ 	.short	0x0100
        /*01a6*/ 	.byte	0x07
	.zero		1


	//   ....[10]....
        /*01a8*/ 	.word	0x00000770
        /*01ac*/ 	.word	0x000000ff
        /*01b0*/ 	.word	0x00000048
        /*01b4*/ 	.short	0x0100
        /*01b6*/ 	.byte	0x07
	.zero		1


	//   ....[11]....
        /*01b8*/ 	.word	0x00000780
        /*01bc*/ 	.word	0x000000ff
        /*01c0*/ 	.word	0x00000068
        /*01c4*/ 	.short	0x0100
        /*01c6*/ 	.byte	0x07
	.zero		1


	//   ....[12]....
        /*01c8*/ 	.word	0x00000790
        /*01cc*/ 	.word	0x000000ff
        /*01d0*/ 	.word	0x00000050
        /*01d4*/ 	.short	0x0100
        /*01d6*/ 	.byte	0x07
	.zero		1


	//   ....[13]....
        /*01d8*/ 	.word	0x000007a0
        /*01dc*/ 	.word	0x000000ff
        /*01e0*/ 	.word	0x00000070
        /*01e4*/ 	.short	0x0100
        /*01e6*/ 	.byte	0x07
	.zero		1


	//   ....[14]....
        /*01e8*/ 	.word	0x000007b0
        /*01ec*/ 	.word	0x000000ff
        /*01f0*/ 	.word	0x00000058
        /*01f4*/ 	.short	0x0100
        /*01f6*/ 	.byte	0x07
	.zero		1


	//   ....[15]....
        /*01f8*/ 	.word	0x000007c0
        /*01fc*/ 	.word	0x000000ff
        /*0200*/ 	.word	0x00000078
        /*0204*/ 	.short	0x0100
        /*0206*/ 	.byte	0x07
	.zero		1


	//   ....[16]....
        /*0208*/ 	.word	0x000008b0
        /*020c*/ 	.word	0x000000ff
        /*0210*/ 	.word	0x00000080
        /*0214*/ 	.short	0x0100
        /*0216*/ 	.byte	0x05
	.zero		1


	//   ....[17]....
        /*0218*/ 	.word	0x000008c0
        /*021c*/ 	.word	0x000000ff
        /*0220*/ 	.word	0x00000088
        /*0224*/ 	.short	0x0100
        /*0226*/ 	.byte	0x05
	.zero		1


	//   ....[18]....
        /*0228*/ 	.word	0x00000a00
        /*022c*/ 	.word	0x000000ff
        /*0230*/ 	.word	0x00000090
        /*0234*/ 	.short	0x0100
        /*0236*/ 	.byte	0x05
	.zero		1


	//   ....[19]....
        /*0238*/ 	.word	0x00000a10
        /*023c*/ 	.word	0x000000ff
        /*0240*/ 	.word	0x000000a0
        /*0244*/ 	.short	0x0100
        /*0246*/ 	.byte	0x05
	.zero		1


	//   ....[20]....
        /*0248*/ 	.word	0x00000a20
        /*024c*/ 	.word	0x000000ff
        /*0250*/ 	.word	0x00000098
        /*0254*/ 	.short	0x0100
        /*0256*/ 	.byte	0x05
	.zero		1


	//   ....[21]....
        /*0258*/ 	.word	0x00000a30
        /*025c*/ 	.word	0x000000ff
        /*0260*/ 	.word	0x000000a8
        /*0264*/ 	.short	0x0100
        /*0266*/ 	.byte	0x05
	.zero		1


	//   ....[22]....
        /*0268*/ 	.word	0x00000b60
        /*026c*/ 	.word	0x000000ff
        /*0270*/ 	.word	0x000000b0
        /*0274*/ 	.short	0x0100
        /*0276*/ 	.byte	0x07
	.zero		1


	//   ....[23]....
        /*0278*/ 	.word	0x00000b70
        /*027c*/ 	.word	0x000000ff
        /*0280*/ 	.word	0x000000d0
        /*0284*/ 	.short	0x0100
        /*0286*/ 	.byte	0x07
	.zero		1


	//   ....[24]....
        /*0288*/ 	.word	0x00000b80
        /*028c*/ 	.word	0x000000ff
        /*0290*/ 	.word	0x000000b8
        /*0294*/ 	.short	0x0100
        /*0296*/ 	.byte	0x07
	.zero		1


	//   ....[25]....
        /*0298*/ 	.word	0x00000b90
        /*029c*/ 	.word	0x000000ff
        /*02a0*/ 	.word	0x000000d8
        /*02a4*/ 	.short	0x0100
        /*02a6*/ 	.byte	0x07
	.zero		1


	//   ....[26]....
        /*02a8*/ 	.word	0x00000ba0
        /*02ac*/ 	.word	0x000000ff
        /*02b0*/ 	.word	0x000000c0
        /*02b4*/ 	.short	0x0100
        /*02b6*/ 	.byte	0x07
	.zero		1


	//   ....[27]....
        /*02b8*/ 	.word	0x00000bb0
        /*02bc*/ 	.word	0x000000ff
        /*02c0*/ 	.word	0x000000e0
        /*02c4*/ 	.short	0x0100
        /*02c6*/ 	.byte	0x07
	.zero		1


	//   ....[28]....
        /*02c8*/ 	.word	0x00000bc0
        /*02cc*/ 	.word	0x000000ff
        /*02d0*/ 	.word	0x000000c8
        /*02d4*/ 	.short	0x0100
        /*02d6*/ 	.byte	0x07
	.zero		1


	//   ....[29]....
        /*02d8*/ 	.word	0x00000bd0
        /*02dc*/ 	.word	0x000000ff
        /*02e0*/ 	.word	0x000000e8
        /*02e4*/ 	.short	0x0100
        /*02e6*/ 	.byte	0x07
	.zero		1


	//   ....[30]....
        /*02e8*/ 	.word	0x00000cc0
        /*02ec*/ 	.word	0x000000ff
        /*02f0*/ 	.word	0x000000f0
        /*02f4*/ 	.short	0x0100
        /*02f6*/ 	.byte	0x05
	.zero		1


	//   ....[31]....
        /*02f8*/ 	.word	0x00000cd0
        /*02fc*/ 	.word	0x000000ff
        /*0300*/ 	.word	0x00000100
        /*0304*/ 	.short	0x0100
        /*0306*/ 	.byte	0x05
	.zero		1


	//   ....[32]....
        /*0308*/ 	.word	0x00000ce0
        /*030c*/ 	.word	0x000000ff
        /*0310*/ 	.word	0x000000f8
        /*0314*/ 	.short	0x0100
        /*0316*/ 	.byte	0x05
	.zero		1


	//   ....[33]....
        /*0318*/ 	.word	0x00000cf0
        /*031c*/ 	.word	0x000000ff
        /*0320*/ 	.word	0x00000108
        /*0324*/ 	.short	0x0100
        /*0326*/ 	.byte	0x05
	.zero		1


	//   ....[34]....
        /*0328*/ 	.word	0x000015d0
        /*032c*/ 	.word	0x00000003
        /*0330*/ 	.word	0x00000100
        /*0334*/ 	.short	0x010a
        /*0336*/ 	.byte	0xff
	.zero		1


	//   ....[35]....
        /*0338*/ 	.word	0x00001600
        /*033c*/ 	.word	0x00000003
        /*0340*/ 	.word	0x000000f0
        /*0344*/ 	.short	0x0101
        /*0346*/ 	.byte	0xff
	.zero		1


	//   ....[36]....
        /*0348*/ 	.word	0x000016d0
        /*034c*/ 	.word	0x000000ff
        /*0350*/ 	.word	0x00000020
        /*0354*/ 	.short	0x010a
        /*0356*/ 	.byte	0x08
	.zero		1


	//   ....[37]....
        /*0358*/ 	.word	0x00001770
        /*035c*/ 	.word	0x000000ff
        /*0360*/ 	.word	0x00000020
        /*0364*/ 	.short	0x010a
        /*0366*/ 	.byte	0x21
	.zero		1


	//   ....[38]....
        /*0368*/ 	.word	0x000018c0
        /*036c*/ 	.word	0x000000ff
        /*0370*/ 	.word	0x00000020
        /*0374*/ 	.short	0x010a
        /*0376*/ 	.byte	0x08
	.zero		1


	//   ....[39]....
        /*0378*/ 	.word	0x00001a90
        /*037c*/ 	.word	0x000000ff
        /*0380*/ 	.word	0x00000088
        /*0384*/ 	.short	0x0101
        /*0386*/ 	.byte	0x04
	.zero		1


	//   ....[40]....
        /*0388*/ 	.word	0x00001ab0
        /*038c*/ 	.word	0x000000ff
        /*0390*/ 	.word	0x00000020
        /*0394*/ 	.short	0x010a
        /*0396*/ 	.byte	0x08
	.zero		1


	//   ....[41]....
        /*0398*/ 	.word	0x00001b30
        /*039c*/ 	.word	0x000000ff
        /*03a0*/ 	.word	0x00000020
        /*03a4*/ 	.short	0x010a
        /*03a6*/ 	.byte	0x21
	.zero		1


	//   ....[42]....
        /*03a8*/ 	.word	0x00001c80
        /*03ac*/ 	.word	0x000000ff
        /*03b0*/ 	.word	0x00000020
        /*03b4*/ 	.short	0x010a
        /*03b6*/ 	.byte	0x08
	.zero		1


	//   ....[43]....
        /*03b8*/ 	.word	0x00001e60
        /*03bc*/ 	.word	0x00000002
        /*03c0*/ 	.word	0x00000090
        /*03c4*/ 	.short	0x010a
        /*03c6*/ 	.byte	0xff
	.zero		1


	//   ....[44]....
        /*03c8*/ 	.word	0x00001f20
        /*03cc*/ 	.word	0x00000002
        /*03d0*/ 	.word	0x00000000
        /*03d4*/ 	.short	0x0101
        /*03d6*/ 	.byte	0xff
	.zero		1


	//   ....[45]....
        /*03d8*/ 	.word	0x00002480
        /*03dc*/ 	.word	0x000000ff
        /*03e0*/ 	.word	0x00000000
        /*03e4*/ 	.short	0x010a
        /*03e6*/ 	.byte	0x05
	.zero		1


	//   ....[46]....
        /*03e8*/ 	.word	0x00002510
        /*03ec*/ 	.word	0x000000ff
        /*03f0*/ 	.word	0x00000000
        /*03f4*/ 	.short	0x010a
        /*03f6*/ 	.byte	0x05
	.zero		1


	//   ....[47]....
        /*03f8*/ 	.word	0x000025a0
        /*03fc*/ 	.word	0x000000ff
        /*0400*/ 	.word	0x00000000
        /*0404*/ 	.short	0x010a
        /*0406*/ 	.byte	0x05
	.zero		1


	//   ....[48]....
        /*0408*/ 	.word	0x00002640
        /*040c*/ 	.word	0x00000000
        /*0410*/ 	.word	0x00000000
        /*0414*/ 	.short	0x010a
        /*0416*/ 	.byte	0xff
	.zero		1


	//   ....[49]....
        /*0418*/ 	.word	0x00002760
        /*041c*/ 	.word	0x00000000
        /*0420*/ 	.word	0x000000f0
        /*0424*/ 	.short	0x010a
        /*0426*/ 	.byte	0xff
	.zero		1


	//   ....[50]....
        /*0428*/ 	.word	0x000027c0
        /*042c*/ 	.word	0x00000004
        /*0430*/ 	.word	0x00000000
        /*0434*/ 	.short	0x0101
        /*0436*/ 	.byte	0xff
	.zero		1


	//   ....[51]....
        /*0438*/ 	.word	0x000027e0
        /*043c*/ 	.word	0x000000ff
        /*0440*/ 	.word	0x000000a0
        /*0444*/ 	.short	0x010a
        /*0446*/ 	.byte	0x05
	.zero		1


	//   ....[52]....
        /*0448*/ 	.word	0x00002900
        /*044c*/ 	.word	0x00000000
        /*0450*/ 	.word	0x00000090
        /*0454*/ 	.short	0x010a
        /*0456*/ 	.byte	0xff
	.zero		1


	//   ....[53]....
        /*0458*/ 	.word	0x00002a10
        /*045c*/ 	.word	0x00000000
        /*0460*/ 	.word	0x00000000
        /*0464*/ 	.short	0x0101
        /*0466*/ 	.byte	0xff
	.zero		1


	//   ....[54]....
        /*0468*/ 	.word	0x00002aa0
        /*046c*/ 	.word	0x000000ff
        /*0470*/ 	.word	0x000000a0
        /*0474*/ 	.short	0x0106
        /*0476*/ 	.byte	0x05
	.zero		1


	//   ....[55]....
        /*0478*/ 	.word	0x00002ac0
        /*047c*/ 	.word	0x000000ff
        /*0480*/ 	.word	0x000000a0
        /*0484*/ 	.short	0x010a
        /*0486*/ 	.byte	0x05
	.zero		1


	//   ....[56]....
        /*0488*/ 	.word	0x00002b50
        /*048c*/ 	.word	0x000000ff
        /*0490*/ 	.word	0x000000a0
        /*0494*/ 	.short	0x0106
        /*0496*/ 	.byte	0x04
	.zero		1


	//   ....[57]....
        /*0498*/ 	.word	0x00002b90
        /*049c*/ 	.word	0x00000000
        /*04a0*/ 	.word	0x000000a0
        /*04a4*/ 	.short	0x010a
        /*04a6*/ 	.byte	0xff
	.zero		1


	//   ....[58]....
        /*04a8*/ 	.word	0x00003150
        /*04ac*/ 	.word	0x00000000
        /*04b0*/ 	.word	0x00000090
        /*04b4*/ 	.short	0x010a
        /*04b6*/ 	.byte	0xff
	.zero		1


	//   ....[59]....
        /*04b8*/ 	.word	0x00003250
        /*04bc*/ 	.word	0x00000003
        /*04c0*/ 	.word	0x00000000
        /*04c4*/ 	.short	0x0101
        /*04c6*/ 	.byte	0xff
	.zero		1


	//   ....[60]....
        /*04c8*/ 	.word	0x00003260
        /*04cc*/ 	.word	0x000000ff
        /*04d0*/ 	.word	0x00000000
        /*04d4*/ 	.short	0x010a
        /*04d6*/ 	.byte	0x07
	.zero		1


	//   ....[61]....
        /*04d8*/ 	.word	0x00003290
        /*04dc*/ 	.word	0x000000ff
        /*04e0*/ 	.word	0x000000d0
        /*04e4*/ 	.short	0x010a
        /*04e6*/ 	.byte	0x06
	.zero		1


	//   ....[62]....
        /*04e8*/ 	.word	0x00003360
        /*04ec*/ 	.word	0x000000ff
        /*04f0*/ 	.word	0x00000000
        /*04f4*/ 	.short	0x010a
        /*04f6*/ 	.byte	0x0b
	.zero		1


	//   ....[63]....
        /*04f8*/ 	.word	0x00003490
        /*04fc*/ 	.word	0x000000ff
        /*0500*/ 	.word	0x00000000
        /*0504*/ 	.short	0x010a
        /*0506*/ 	.byte	0x22
	.zero		1


	//   ....[64]....
        /*0508*/ 	.word	0x00003870
        /*050c*/ 	.word	0x000000ff
        /*0510*/ 	.word	0x00000000
        /*0514*/ 	.short	0x010a
        /*0516*/ 	.byte	0x06
	.zero		1


	//   ....[65]....
        /*0518*/ 	.word	0x00003900
        /*051c*/ 	.word	0x000000ff
        /*0520*/ 	.word	0x00000000
        /*0524*/ 	.short	0x010a
        /*0526*/ 	.byte	0x06
	.zero		1


	//   ....[66]....
        /*0528*/ 	.word	0x00003990
        /*052c*/ 	.word	0x000000ff
        /*0530*/ 	.word	0x00000000
        /*0534*/ 	.short	0x010a
        /*0536*/ 	.byte	0x06
	.zero		1


	//   ....[67]....
        /*0538*/ 	.word	0x00003a20
        /*053c*/ 	.word	0x000000ff
        /*0540*/ 	.word	0x00000000
        /*0544*/ 	.short	0x010a
        /*0546*/ 	.byte	0x07
	.zero		1


	//   ....[68]....
        /*0548*/ 	.word	0x00003ea0
        /*054c*/ 	.word	0x00000000
        /*0550*/ 	.word	0x00000090
        /*0554*/ 	.short	0x010a
        /*0556*/ 	.byte	0xff
	.zero		1


	//   ....[69]....
        /*0558*/ 	.word	0x00003f60
        /*055c*/ 	.word	0x00000000
        /*0560*/ 	.word	0x00000000
        /*0564*/ 	.short	0x0101
        /*0566*/ 	.byte	0xff
	.zero		1


	//   ....[70]....
        /*0568*/ 	.word	0x00004280
        /*056c*/ 	.word	0x000000ff
        /*0570*/ 	.word	0x00000088
        /*0574*/ 	.short	0x010a
        /*0576*/ 	.byte	0x07
	.zero		1


	//   ....[71]....
        /*0578*/ 	.word	0x00004470
        /*057c*/ 	.word	0x000000ff
        /*0580*/ 	.word	0x00000060
        /*0584*/ 	.short	0x010a
        /*0586*/ 	.byte	0x07
	.zero		1


	//   ....[72]....
        /*0588*/ 	.word	0x000045e0
        /*058c*/ 	.word	0x000000ff
        /*0590*/ 	.word	0x00000040
        /*0594*/ 	.short	0x010b
        /*0596*/ 	.byte	0x07
	.zero		1


	//   ....[73]....
        /*0598*/ 	.word	0x000045f0
        /*059c*/ 	.word	0x000000ff
        /*05a0*/ 	.word	0x00000000
        /*05a4*/ 	.short	0x0101
        /*05a6*/ 	.byte	0x08
	.zero		1


	//   ....[74]....
        /*05a8*/ 	.word	0x00004610
        /*05ac*/ 	.word	0x000000ff
        /*05b0*/ 	.word	0x00000068
        /*05b4*/ 	.short	0x010a
        /*05b6*/ 	.byte	0x07
	.zero		1


	//   ....[75]....
        /*05b8*/ 	.word	0x00004770
        /*05bc*/ 	.word	0x000000ff
        /*05c0*/ 	.word	0x00000048
        /*05c4*/ 	.short	0x010b
        /*05c6*/ 	.byte	0x07
	.zero		1


	//   ....[76]....
        /*05c8*/ 	.word	0x00004780
        /*05cc*/ 	.word	0x000000ff
        /*05d0*/ 	.word	0x00000000
        /*05d4*/ 	.short	0x0101
        /*05d6*/ 	.byte	0x08
	.zero		1


	//   ....[77]....
        /*05d8*/ 	.word	0x00004790
        /*05dc*/ 	.word	0x000000ff
        /*05e0*/ 	.word	0x00000070
        /*05e4*/ 	.short	0x010a
        /*05e6*/ 	.byte	0x07
	.zero		1


	//   ....[78]....
        /*05e8*/ 	.word	0x00004930
        /*05ec*/ 	.word	0x000000ff
        /*05f0*/ 	.word	0x00000050
        /*05f4*/ 	.short	0x010b
        /*05f6*/ 	.byte	0x07
	.zero		1


	//   ....[79]....
        /*05f8*/ 	.word	0x000049a0
        /*05fc*/ 	.word	0x000000ff
        /*0600*/ 	.word	0x00000000
        /*0604*/ 	.short	0x0101
        /*0606*/ 	.byte	0x08
	.zero		1


	//   ....[80]....
        /*0608*/ 	.word	0x000049d0
        /*060c*/ 	.word	0x000000ff
        /*0610*/ 	.word	0x00000078
        /*0614*/ 	.short	0x010a
        /*0616*/ 	.byte	0x07
	.zero		1


	//   ....[81]....
        /*0618*/ 	.word	0x00004be0
        /*061c*/ 	.word	0x000000ff
        /*0620*/ 	.word	0x00000058
        /*0624*/ 	.short	0x010b
        /*0626*/ 	.byte	0x07
	.zero		1


	//   ....[82]....
        /*0628*/ 	.word	0x00004c00
        /*062c*/ 	.word	0x000000ff
        /*0630*/ 	.word	0x00000000
        /*0634*/ 	.short	0x0101
        /*0636*/ 	.byte	0x0d
	.zero		1


	//   ....[83]....
        /*0638*/ 	.word	0x00004c30
        /*063c*/ 	.word	0x000000ff
        /*0640*/ 	.word	0x00000060
        /*0644*/ 	.short	0x010a
        /*0646*/ 	.byte	0x07
	.zero		1


	//   ....[84]....
        /*0648*/ 	.word	0x00004c50
        /*064c*/ 	.word	0x000000ff
        /*0650*/ 	.word	0x00000068
        /*0654*/ 	.short	0x010a
        /*0656*/ 	.byte	0x07
	.zero		1


	//   ....[85]....
        /*0658*/ 	.word	0x00004c70
        /*065c*/ 	.word	0x000000ff
        /*0660*/ 	.word	0x00000070
        /*0664*/ 	.short	0x010a
        /*0666*/ 	.byte	0x07
	.zero		1


	//   ....[86]....
        /*0668*/ 	.word	0x00004cb0
        /*066c*/ 	.word	0x00000000
        /*0670*/ 	.word	0x00000078
        /*0674*/ 	.short	0x010a
        /*0676*/ 	.byte	0xff
	.zero		1


	//   ....[87]....
        /*0678*/ 	.word	0x00004fe0
        /*067c*/ 	.word	0x00000000
        /*0680*/ 	.word	0x00000090
        /*0684*/ 	.short	0x010a
        /*0686*/ 	.byte	0xff
	.zero		1


	//   ....[88]....
        /*0688*/ 	.word	0x000050f0
        /*068c*/ 	.word	0x00000000
        /*0690*/ 	.word	0x00000000
        /*0694*/ 	.short	0x0101
        /*0696*/ 	.byte	0xff
	.zero		1


	//   ....[89]....
        /*0698*/ 	.word	0x00005b40
        /*069c*/ 	.word	0x000000ff
        /*06a0*/ 	.word	0x00000040
        /*06a4*/ 	.short	0x010a
        /*06a6*/ 	.byte	0x30
	.zero		1


	//   ....[90]....
        /*06a8*/ 	.word	0x00005b80
        /*06ac*/ 	.word	0x00000058
        /*06b0*/ 	.word	0x000000b0
        /*06b4*/ 	.short	0x010a
        /*06b6*/ 	.byte	0xff
	.zero		1


	//   ....[91]....
        /*06b8*/ 	.word	0x00005c70
        /*06bc*/ 	.word	0x000000ff
        /*06c0*/ 	.word	0x00000040
        /*06c4*/ 	.short	0x010a
        /*06c6*/ 	.byte	0x30
	.zero		1


	//   ....[92]....
        /*06c8*/ 	.word	0x00005d60
        /*06cc*/ 	.word	0x00000058
        /*06d0*/ 	.word	0x000000b0
        /*06d4*/ 	.short	0x010a
        /*06d6*/ 	.byte	0xff
	.zero		1


	//   ....[93]....
        /*06d8*/ 	.word	0x00006530
        /*06dc*/ 	.word	0x00000000
        /*06e0*/ 	.word	0x00000000
        /*06e4*/ 	.short	0x0101
        /*06e6*/ 	.byte	0xff
	.zero		1


	//   ....[94]....
        /*06e8*/ 	.word	0x00006540
        /*06ec*/ 	.word	0x00000003
        /*06f0*/ 	.word	0x00000040
        /*06f4*/ 	.short	0x010a
        /*06f6*/ 	.byte	0xff
	.zero		1


	//   ....[95]....
        /*06f8*/ 	.word	0x00006620
        /*06fc*/ 	.word	0x00000003
        /*0700*/ 	.word	0x00000040
        /*0704*/ 	.short	0x010a
        /*0706*/ 	.byte	0xff
	.zero		1


	//   ....[96]....
        /*0708*/ 	.word	0x00006e80
        /*070c*/ 	.word	0x0000005b
        /*0710*/ 	.word	0x00000000
        /*0714*/ 	.short	0x0101
        /*0716*/ 	.byte	0xff
	.zero		1


	//   ....[97]....
        /*0718*/ 	.word	0x00006ea0
        /*071c*/ 	.word	0x0000005c
        /*0720*/ 	.word	0x00000040
        /*0724*/ 	.short	0x010a
        /*0726*/ 	.byte	0xff
	.zero		1


	//   ....[98]....
        /*0728*/ 	.word	0x00006f70
        /*072c*/ 	.word	0x0000005c
        /*0730*/ 	.word	0x00000040
        /*0734*/ 	.short	0x010a
        /*0736*/ 	.byte	0xff
	.zero		1


	//   ....[99]....
        /*0738*/ 	.word	0x000077d0
        /*073c*/ 	.word	0x0000005b
        /*0740*/ 	.word	0x00000000
        /*0744*/ 	.short	0x0101
        /*0746*/ 	.byte	0xff
	.zero		1


	//   ....[100]....
        /*0748*/ 	.word	0x000077f0
        /*074c*/ 	.word	0x0000005c
        /*0750*/ 	.word	0x00000040
        /*0754*/ 	.short	0x010a
        /*0756*/ 	.byte	0xff
	.zero		1


	//   ....[101]....
        /*0758*/ 	.word	0x000078c0
        /*075c*/ 	.word	0x0000005c
        /*0760*/ 	.word	0x00000040
        /*0764*/ 	.short	0x010a
        /*0766*/ 	.byte	0xff
	.zero		1


	//   ....[102]....
        /*0768*/ 	.word	0x00007c00
        /*076c*/ 	.word	0x000000ff
        /*0770*/ 	.word	0x00000000
        /*0774*/ 	.short	0x0101
        /*0776*/ 	.byte	0x05
	.zero		1


	//   ....[103]....
        /*0778*/ 	.word	0x00008180
        /*077c*/ 	.word	0x00000002
        /*0780*/ 	.word	0x00000000
        /*0784*/ 	.short	0x0101
        /*0786*/ 	.byte	0xff
	.zero		1


	//   ....[104]....
        /*0788*/ 	.word	0x000083f0
        /*078c*/ 	.word	0x000000ff
        /*0790*/ 	.word	0x00000000
        /*0794*/ 	.short	0x0101
        /*0796*/ 	.byte	0x04
	.zero		1


	//   ....[105]....
        /*0798*/ 	.word	0x00008410
        /*079c*/ 	.word	0x00000003
        /*07a0*/ 	.word	0x00000100
        /*07a4*/ 	.short	0x010a
        /*07a6*/ 	.byte	0xff
	.zero		1


	//   ....[106]....
        /*07a8*/ 	.word	0x00008470
        /*07ac*/ 	.word	0x00000002
        /*07b0*/ 	.word	0x00000020
        /*07b4*/ 	.short	0x010a
        /*07b6*/ 	.byte	0xff
	.zero		1


	//   ....[107]....
        /*07b8*/ 	.word	0x000084d0
        /*07bc*/ 	.word	0x00000002
        /*07c0*/ 	.word	0x00000020
        /*07c4*/ 	.short	0x010a
        /*07c6*/ 	.byte	0xff
	.zero		1


	//   ....[108]....
        /*07c8*/ 	.word	0x00008520
        /*07cc*/ 	.word	0x00000002
        /*07d0*/ 	.word	0x00000090
        /*07d4*/ 	.short	0x010a
        /*07d6*/ 	.byte	0xff
	.zero		1


	//   ....[109]....
        /*07d8*/ 	.word	0x00008580
        /*07dc*/ 	.word	0x00000000
        /*07e0*/ 	.word	0x00000000
        /*07e4*/ 	.short	0x010a
        /*07e6*/ 	.byte	0xff
	.zero		1


	//   ....[110]....
        /*07e8*/ 	.word	0x000085e0
        /*07ec*/ 	.word	0x00000000
        /*07f0*/ 	.word	0x00000000
        /*07f4*/ 	.short	0x010a
        /*07f6*/ 	.byte	0xff
	.zero		1


	//   ....[111]....
        /*07f8*/ 	.word	0x00008640
        /*07fc*/ 	.word	0x00000000
        /*0800*/ 	.word	0x00000000
        /*0804*/ 	.short	0x010a
        /*0806*/ 	.byte	0xff
	.zero		1


	//   ....[112]....
        /*0808*/ 	.word	0x00008690
        /*080c*/ 	.word	0x00000000
        /*0810*/ 	.word	0x000000f0
        /*0814*/ 	.short	0x010a
        /*0816*/ 	.byte	0xff
	.zero		1


	//   ....[113]....
        /*0818*/ 	.word	0x000086f0
        /*081c*/ 	.word	0x00000000
        /*0820*/ 	.word	0x000000a0
        /*0824*/ 	.short	0x010a
        /*0826*/ 	.byte	0xff
	.zero		1


	//   ....[114]....
        /*0828*/ 	.word	0x00008740
        /*082c*/ 	.word	0x00000000
        /*0830*/ 	.word	0x00000090
        /*0834*/ 	.short	0x010a
        /*0836*/ 	.byte	0xff
	.zero		1


	//   ....[115]....
        /*0838*/ 	.word	0x000087a0
        /*083c*/ 	.word	0x00000000
        /*0840*/ 	.word	0x000000a0
        /*0844*/ 	.short	0x010a
        /*0846*/ 	.byte	0xff
	.zero		1


	//   ....[116]....
        /*0848*/ 	.word	0x000087f0
        /*084c*/ 	.word	0x00000000
        /*0850*/ 	.word	0x00000090
        /*0854*/ 	.short	0x010a
        /*0856*/ 	.byte	0xff
	.zero		1


	//   ....[117]....
        /*0858*/ 	.word	0x00008850
        /*085c*/ 	.word	0x00000003
        /*0860*/ 	.word	0x000000d0
        /*0864*/ 	.short	0x010a
        /*0866*/ 	.byte	0xff
	.zero		1


	//   ....[118]....
        /*0868*/ 	.word	0x000088b0
        /*086c*/ 	.word	0x00000000
        /*0870*/ 	.word	0x00000000
        /*0874*/ 	.short	0x010a
        /*0876*/ 	.byte	0xff
	.zero		1


	//   ....[119]....
        /*0878*/ 	.word	0x00008910
        /*087c*/ 	.word	0x00000000
        /*0880*/ 	.word	0x00000000
        /*0884*/ 	.short	0x010a
        /*0886*/ 	.byte	0xff
	.zero		1


	//   ....[120]....
        /*0888*/ 	.word	0x00008970
        /*088c*/ 	.word	0x00000000
        /*0890*/ 	.word	0x00000000
        /*0894*/ 	.short	0x010a
        /*0896*/ 	.byte	0xff
	.zero		1


	//   ....[121]....
        /*0898*/ 	.word	0x000089d0
        /*089c*/ 	.word	0x00000000
        /*08a0*/ 	.word	0x00000000
        /*08a4*/ 	.short	0x010a
        /*08a6*/ 	.byte	0xff
	.zero		1


	//   ....[122]....
        /*08a8*/ 	.word	0x00008a30
        /*08ac*/ 	.word	0x00000000
        /*08b0*/ 	.word	0x00000000
        /*08b4*/ 	.short	0x010a
        /*08b6*/ 	.byte	0xff
	.zero		1


	//   ....[123]....
        /*08b8*/ 	.word	0x00008a80
        /*08bc*/ 	.word	0x00000000
        /*08c0*/ 	.word	0x00000090
        /*08c4*/ 	.short	0x010a
        /*08c6*/ 	.byte	0xff
	.zero		1


	//   ....[124]....
        /*08c8*/ 	.word	0x00008ae0
        /*08cc*/ 	.word	0x00000000
        /*08d0*/ 	.word	0x00000088
        /*08d4*/ 	.short	0x010a
        /*08d6*/ 	.byte	0xff
	.zero		1


	//   ....[125]....
        /*08d8*/ 	.word	0x00008b40
        /*08dc*/ 	.word	0x00000003
        /*08e0*/ 	.word	0x00000060
        /*08e4*/ 	.short	0x010a
        /*08e6*/ 	.byte	0xff
	.zero		1


	//   ....[126]....
        /*08e8*/ 	.word	0x00008ba0
        /*08ec*/ 	.word	0x00000003
        /*08f0*/ 	.word	0x00000068
        /*08f4*/ 	.short	0x010a
        /*08f6*/ 	.byte	0xff
	.zero		1


	//   ....[127]....
        /*08f8*/ 	.word	0x00008c00
        /*08fc*/ 	.word	0x00000003
        /*0900*/ 	.word	0x00000070
        /*0904*/ 	.short	0x010a
        /*0906*/ 	.byte	0xff
	.zero		1


	//   ....[128]....
        /*0908*/ 	.word	0x00008c60
        /*090c*/ 	.word	0x00000003
        /*0910*/ 	.word	0x00000078
        /*0914*/ 	.short	0x010a
        /*0916*/ 	.byte	0xff
	.zero		1


	//   ....[129]....
        /*0918*/ 	.word	0x00008cc0
        /*091c*/ 	.word	0x00000000
        /*0920*/ 	.word	0x00000060
        /*0924*/ 	.short	0x010a
        /*0926*/ 	.byte	0xff
	.zero		1


	//   ....[130]....
        /*0928*/ 	.word	0x00008d20
        /*092c*/ 	.word	0x00000000
        /*0930*/ 	.word	0x00000068
        /*0934*/ 	.short	0x010a
        /*0936*/ 	.byte	0xff
	.zero		1


	//   ....[131]....
        /*0938*/ 	.word	0x00008d80
        /*093c*/ 	.word	0x00000000
        /*0940*/ 	.word	0x00000070
        /*0944*/ 	.short	0x010a
        /*0946*/ 	.byte	0xff
	.zero		1


	//   ....[132]....
        /*0948*/ 	.word	0x00008dd0
        /*094c*/ 	.word	0x00000000
        /*0950*/ 	.word	0x00000090
        /*0954*/ 	.short	0x010a
        /*0956*/ 	.byte	0xff
	.zero		1


	//   ....[133]....
        /*0958*/ 	.word	0x00008e30
        /*095c*/ 	.word	0x00000000
        /*0960*/ 	.word	0x00000040
        /*0964*/ 	.short	0x010a
        /*0966*/ 	.byte	0xff
	.zero		1


	//   ....[134]....
        /*0968*/ 	.word	0x00008e80
        /*096c*/ 	.word	0x00000058
        /*0970*/ 	.word	0x000000b0
        /*0974*/ 	.short	0x010a
        /*0976*/ 	.byte	0xff
	.zero		1


	//   ....[135]....
        /*0978*/ 	.word	0x00008ed0
        /*097c*/ 	.word	0x00000003
        /*0980*/ 	.word	0x00000040
        /*0984*/ 	.short	0x010a
        /*0986*/ 	.byte	0xff
	.zero		1


	//   ....[136]....
        /*0988*/ 	.word	0x00008f20
        /*098c*/ 	.word	0x0000005c
        /*0990*/ 	.word	0x00000040
        /*0994*/ 	.short	0x010a
        /*0996*/ 	.byte	0xff
	.zero		1


	//   ....[137]....
        /*0998*/ 	.word	0x00008f70
        /*099c*/ 	.word	0x0000005c
        /*09a0*/ 	.word	0x00000040
        /*09a4*/ 	.short	0x010a
        /*09a6*/ 	.byte	0xff
	.zero		1


	//----- nvinfo : EIATTR_NUM_MBARRIERS
	.align		4
.L_47:
        /*09a8*/ 	.byte	0x03, 0x38
        /*09aa*/ 	.short	0x0022


	//----- nvinfo : EIATTR_EXIT_INSTR_OFFSETS
	.align		4
        /*09ac*/ 	.byte	0x04, 0x1c
        /*09ae*/ 	.short	(.L_49 - .L_48)


	//   ....[0]....
.L_48:
        /*09b0*/ 	.word	0x00002670


	//   ....[1]....
        /*09b4*/ 	.word	0x00002b60


	//   ....[2]....
        /*09b8*/ 	.word	0x00002bc0


	//   ....[3]....
        /*09bc*/ 	.word	0x00003c80


	//   ....[4]....
        /*09c0*/ 	.word	0x00004ce0


	//   ....[5]....
        /*09c4*/ 	.word	0x00004d20


	//   ....[6]....
        /*09c8*/ 	.word	0x000082e0


	//   ....[7]....
        /*09cc*/ 	.word	0x00008360


	//   ....[8]....
        /*09d0*/ 	.word	0x00008390


	//   ....[9]....
        /*09d4*/ 	.word	0x00008400


	//----- nvinfo : EIATTR_MAX_THREADS
	.align		4
.L_49:
        /*09d8*/ 	.byte	0x04, 0x05
        /*09da*/ 	.short	(.L_51 - .L_50)
.L_50:
        /*09dc*/ 	.word	0x00000100
        /*09e0*/ 	.word	0x00000001
        /*09e4*/ 	.word	0x00000001


	//----- nvinfo : EIATTR_CRS_STACK_SIZE
	.align		4
.L_51:
        /*09e8*/ 	.byte	0x04, 0x1e
        /*09ea*/ 	.short	(.L_53 - .L_52)
.L_52:
        /*09ec*/ 	.word	0x00000000


	//----- nvinfo : EIATTR_CBANK_PARAM_SIZE
	.align		4
.L_53:
        /*09f0*/ 	.byte	0x03, 0x19
        /*09f2*/ 	.short	0x0800


	//----- nvinfo : EIATTR_PARAM_CBANK
	.align		4
        /*09f4*/ 	.byte	0x04, 0x0a
        /*09f6*/ 	.short	(.L_55 - .L_54)
	.align		4
.L_54:
        /*09f8*/ 	.word	index@(.nv.constant0._ZN7cutlass13device_kernelINS_4gemm6kernel13GemmUniversalIN4cute5tupleIJiiiiEEENS1_10collective13CollectiveMmaINS1_35MainloopSm100TmaUmmaWarpSpecializedILi4ELi2ELi4ENS5_IJNS4_1CILi1EEESB_SB_EEEEENS5_IJNSA_ILi128EEENSA_ILi64EEESF_EEENS_10tfloat32_tENS5_IJlSB_lEEESH_SI_NS4_8TiledMMAINS4_8MMA_AtomIJNS4_17SM100_MMA_TF32_SSISH_SH_fLi128ELi64ELNS4_4UMMA5MajorE0ELSN_0ELNSM_7ScaleInE0ELSO_0EEEEEENS4_6LayoutISC_NS5_IJNSA_ILi0EEESS_SS_EEEEENS5_IJNS4_10UnderscoreESV_SV_EEEEENS4_13SM90_TMA_LOADENS4_14ComposedLayoutINS4_7SwizzleILi3ELi4ELi3EEENS4_18smem_ptr_flag_bitsILi32EEENSR_INS5_IJNSA_ILi8EEENSA_ILi32EEEEEENS5_IJS15_SB_EEEEEEEvNS4_8identityESY_S19_vS1A_EENS_8epilogue10collective18CollectiveEpilogueINS1C_23Sm100TmaWarpSpecializedILi4ELi2ELi16ELb1ELb0EEEJSG_NS5_IJNSR_ISE_SB_EENSR_INSA_ILi16EEESB_EEEEESH_SI_SH_SI_NS1C_6fusion15FusionCallbacksIS1G_NS1L_17LinearCombinationISH_fSH_fLNS_15FloatRoundStyleE2EEESG_S1K_JEEENS4_5SM1004TMEM4LOAD26SM100_TMEM_LOAD_32dp32b16xESY_NSZ_INS10_ILi2ELi4ELi3EEES13_NSR_INS5_IJS14_S1I_EEENS5_IJS1I_SB_EEEEEEENS4_39AutoVectorizingCopyWithAssumedAlignmentILi128EEENS4_14SM90_TMA_STOREES1Z_S21_S21_EEEvvEEEEvNT_6ParamsE)
        /*09fc*/ 	.short	0x0380
        /*09fe*/ 	.short	0x0800


	//----- nvinfo : EIATTR_SW_WAR
	.align		4
.L_55:
        /*0a00*/ 	.byte	0x04, 0x36
        /*0a02*/ 	.short	(.L_57 - .L_56)
.L_56:
        /*0a04*/ 	.word	0x00000008
.L_57:


//--------------------- .nv.callgraph             --------------------------
	.section	.nv.callgraph,"",@"SHT_CUDA_CALLGRAPH"
	.align	4
	.sectionentsize	8
	.align		4
        /*0000*/ 	.word	0x00000000
	.align		4
        /*0004*/ 	.word	0xffffffff
	.align		4
        /*0008*/ 	.word	index@(_ZN7cutlass13device_kernelINS_4gemm6kernel13GemmUniversalIN4cute5tupleIJiiiiEEENS1_10collective13CollectiveMmaINS1_35MainloopSm100TmaUmmaWarpSpecializedILi4ELi2ELi4ENS5_IJNS4_1CILi1EEESB_SB_EEEEENS5_IJNSA_ILi128EEENSA_ILi64EEESF_EEENS_10tfloat32_tENS5_IJlSB_lEEESH_SI_NS4_8TiledMMAINS4_8MMA_AtomIJNS4_17SM100_MMA_TF32_SSISH_SH_fLi128ELi64ELNS4_4UMMA5MajorE0ELSN_0ELNSM_7ScaleInE0ELSO_0EEEEEENS4_6LayoutISC_NS5_IJNSA_ILi0EEESS_SS_EEEEENS5_IJNS4_10UnderscoreESV_SV_EEEEENS4_13SM90_TMA_LOADENS4_14ComposedLayoutINS4_7SwizzleILi3ELi4ELi3EEENS4_18smem_ptr_flag_bitsILi32EEENSR_INS5_IJNSA_ILi8EEENSA_ILi32EEEEEENS5_IJS15_SB_EEEEEEEvNS4_8identityESY_S19_vS1A_EENS_8epilogue10collective18CollectiveEpilogueINS1C_23Sm100TmaWarpSpecializedILi4ELi2ELi16ELb1ELb0EEEJSG_NS5_IJNSR_ISE_SB_EENSR_INSA_ILi16EEESB_EEEEESH_SI_SH_SI_NS1C_6fusion15FusionCallbacksIS1G_NS1L_17LinearCombinationISH_fSH_fLNS_15FloatRoundStyleE2EEESG_S1K_JEEENS4_5SM1004TMEM4LOAD26SM100_TMEM_LOAD_32dp32b16xESY_NSZ_INS10_ILi2ELi4ELi3EEES13_NSR_INS5_IJS14_S1I_EEENS5_IJS1I_SB_EEEEEEENS4_39AutoVectorizingCopyWithAssumedAlignmentILi128EEENS4_14SM90_TMA_STOREES1Z_S21_S21_EEEvvEEEEvNT_6ParamsE)
	.align		4
        /*000c*/ 	.word	index@(__assertfail)
	.align		4
        /*0010*/ 	.word	0x00000000
	.align		4
        /*0014*/ 	.word	0xfffffffe
	.align		4
        /*0018*/ 	.word	0x00000000
	.align		4
        /*001c*/ 	.word	0xfffffffd
	.align		4
        /*0020*/ 	.word	0x00000000
	.align		4
        /*0024*/ 	.word	0xfffffffc


//--------------------- .nv.constant4             --------------------------
	.section	.nv.constant4,"a",@progbits
	.align	8
	.align		8
.nv.constant4:
        /*0000*/ 	.dword	__assertfail
	.align		8
        /*0008*/ 	.dword	__unnamed_1
	.align		8
        /*0010*/ 	.dword	__unnamed_2
	.align		8
        /*0018*/ 	.dword	_ZN40_INTERNAL_ca13904e_4_k_cu_fee2f57d_392624cuda3std3__45__cpo5beginE
	.align		8
        /*0020*/ 	.dword	_ZN40_INTERNAL_ca13904e_4_k_cu_fee2f57d_392624cuda3std3__45__cpo3endE
	.align		8
        /*0028*/ 	.dword	_ZN40_INTERNAL_ca13904e_4_k_cu_fee2f57d_392624cuda3std3__45__cpo6cbeginE
	.align		8
        /*0030*/ 	.dword	_ZN40_INTERNAL_ca13904e_4_k_cu_fee2f57d_392624cuda3std3__45__cpo4cendE
	.align		8
        /*0038*/ 	.dword	_ZN40_INTERNAL_ca13904e_4_k_cu_fee2f57d_392624cuda3std3__442_GLOBAL__N__ca13904e_4_k_cu_fee2f57d_392626ignoreE
	.align		8
        /*0040*/ 	.dword	_ZN40_INTERNAL_ca13904e_4_k_cu_fee2f57d_392624cuda3std3__419piecewise_constructE
	.align		8
        /*0048*/ 	.dword	_ZN40_INTERNAL_ca13904e_4_k_cu_fee2f57d_392624cuda3std3__48in_placeE
	.align		8
        /*0050*/ 	.dword	_ZN40_INTERNAL_ca13904e_4_k_cu_fee2f57d_392624cuda3std6ranges3__45__cpo4swapE
	.align		8
        /*0058*/ 	.dword	_ZN40_INTERNAL_ca13904e_4_k_cu_fee2f57d_392624cuda3std6ranges3__45__cpo9iter_moveE
	.align		8
        /*0060*/ 	.dword	_ZN40_INTERNAL_ca13904e_4_k_cu_fee2f57d_392624cute7productE
	.align		8
        /*0068*/ 	.dword	_ZN40_INTERNAL_ca13904e_4_k_cu_fee2f57d_392624cute1_E
	.align		8
        /*0070*/ 	.dword	$str$25
	.align		8
        /*0078*/ 	.dword	$str$26
	.align		8
        /*0080*/ 	.dword	$str$27
	.align		8
        /*0088*/ 	.dword	$str$28


//--------------------- .text._ZN7cutlass13device_kernelINS_4gemm6kernel13GemmUniversalIN4cute5tupleIJiiiiEEENS1_10collective13CollectiveMmaINS1_35MainloopSm100TmaUmmaWarpSpecializedILi4ELi2ELi4ENS5_IJNS4_1CILi1EEESB_SB_EEEEENS5_IJNSA_ILi128EEENSA_ILi64EEESF_EEENS_10tfloat32_tENS5_IJlSB_lEEESH_SI_NS4_8TiledMMAINS4_8MMA_AtomIJNS4_17SM100_MMA_TF32_SSISH_SH_fLi128ELi64ELNS4_4UMMA5MajorE0ELSN_0ELNSM_7ScaleInE0ELSO_0EEEEEENS4_6LayoutISC_NS5_IJNSA_ILi0EEESS_SS_EEEEENS5_IJNS4_10UnderscoreESV_SV_EEEEENS4_13SM90_TMA_LOADENS4_14ComposedLayoutINS4_7SwizzleILi3ELi4ELi3EEENS4_18smem_ptr_flag_bitsILi32EEENSR_INS5_IJNSA_ILi8EEENSA_ILi32EEEEEENS5_IJS15_SB_EEEEEEEvNS4_8identityESY_S19_vS1A_EENS_8epilogue10collective18CollectiveEpilogueINS1C_23Sm100TmaWarpSpecializedILi4ELi2ELi16ELb1ELb0EEEJSG_NS5_IJNSR_ISE_SB_EENSR_INSA_ILi16EEESB_EEEEESH_SI_SH_SI_NS1C_6fusion15FusionCallbacksIS1G_NS1L_17LinearCombinationISH_fSH_fLNS_15FloatRoundStyleE2EEESG_S1K_JEEENS4_5SM1004TMEM4LOAD26SM100_TMEM_LOAD_32dp32b16xESY_NSZ_INS10_ILi2ELi4ELi3EEES13_NSR_INS5_IJS14_S1I_EEENS5_IJS1I_SB_EEEEEEENS4_39AutoVectorizingCopyWithAssumedAlignmentILi128EEENS4_14SM90_TMA_STOREES1Z_S21_S21_EEEvvEEEEvNT_6ParamsE --------------------------
	.section	.text._ZN7cutlass13device_kernelINS_4gemm6kernel13GemmUniversalIN4cute5tupleIJiiiiEEENS1_10collective13CollectiveMmaINS1_35MainloopSm100TmaUmmaWarpSpecializedILi4ELi2ELi4ENS5_IJNS4_1CILi1EEESB_SB_EEEEENS5_IJNSA_ILi128EEENSA_ILi64EEESF_EEENS_10tfloat32_tENS5_IJlSB_lEEESH_SI_NS4_8TiledMMAINS4_8MMA_AtomIJNS4_17SM100_MMA_TF32_SSISH_SH_fLi128ELi64ELNS4_4UMMA5MajorE0ELSN_0ELNSM_7ScaleInE0ELSO_0EEEEEENS4_6LayoutISC_NS5_IJNSA_ILi0EEESS_SS_EEEEENS5_IJNS4_10UnderscoreESV_SV_EEEEENS4_13SM90_TMA_LOADENS4_14ComposedLayoutINS4_7SwizzleILi3ELi4ELi3EEENS4_18smem_ptr_flag_bitsILi32EEENSR_INS5_IJNSA_ILi8EEENSA_ILi32EEEEEENS5_IJS15_SB_EEEEEEEvNS4_8identityESY_S19_vS1A_EENS_8epilogue10collective18CollectiveEpilogueINS1C_23Sm100TmaWarpSpecializedILi4ELi2ELi16ELb1ELb0EEEJSG_NS5_IJNSR_ISE_SB_EENSR_INSA_ILi16EEESB_EEEEESH_SI_SH_SI_NS1C_6fusion15FusionCallbacksIS1G_NS1L_17LinearCombinationISH_fSH_fLNS_15FloatRoundStyleE2EEESG_S1K_JEEENS4_5SM1004TMEM4LOAD26SM100_TMEM_LOAD_32dp32b16xESY_NSZ_INS10_ILi2ELi4ELi3EEES13_NSR_INS5_IJS14_S1I_EEENS5_IJS1I_SB_EEEEEEENS4_39AutoVectorizingCopyWithAssumedAlignmentILi128EEENS4_14SM90_TMA_STOREES1Z_S21_S21_EEEvvEEEEvNT_6ParamsE,"ax",@progbits
	.align	128
.text._ZN7cutlass13device_kernelINS_4gemm6kernel13GemmUniversalIN4cute5tupleIJiiiiEEENS1_10collective13CollectiveMmaINS1_35MainloopSm100TmaUmmaWarpSpecializedILi4ELi2ELi4ENS5_IJNS4_1CILi1EEESB_SB_EEEEENS5_IJNSA_ILi128EEENSA_ILi64EEESF_EEENS_10tfloat32_tENS5_IJlSB_lEEESH_SI_NS4_8TiledMMAINS4_8MMA_AtomIJNS4_17SM100_MMA_TF32_SSISH_SH_fLi128ELi64ELNS4_4UMMA5MajorE0ELSN_0ELNSM_7ScaleInE0ELSO_0EEEEEENS4_6LayoutISC_NS5_IJNSA_ILi0EEESS_SS_EEEEENS5_IJNS4_10UnderscoreESV_SV_EEEEENS4_13SM90_TMA_LOADENS4_14ComposedLayoutINS4_7SwizzleILi3ELi4ELi3EEENS4_18smem_ptr_flag_bitsILi32EEENSR_INS5_IJNSA_ILi8EEENSA_ILi32EEEEEENS5_IJS15_SB_EEEEEEEvNS4_8identityESY_S19_vS1A_EENS_8epilogue10collective18CollectiveEpilogueINS1C_23Sm100TmaWarpSpecializedILi4ELi2ELi16ELb1ELb0EEEJSG_NS5_IJNSR_ISE_SB_EENSR_INSA_ILi16EEESB_EEEEESH_SI_SH_SI_NS1C_6fusion15FusionCallbacksIS1G_NS1L_17LinearCombinationISH_fSH_fLNS_15FloatRoundStyleE2EEESG_S1K_JEEENS4_5SM1004TMEM4LOAD26SM100_TMEM_LOAD_32dp32b16xESY_NSZ_INS10_ILi2ELi4ELi3EEES13_NSR_INS5_IJS14_S1I_EEENS5_IJS1I_SB_EEEEEEENS4_39AutoVectorizingCopyWithAssumedAlignmentILi128EEENS4_14SM90_TMA_STOREES1Z_S21_S21_EEEvvEEEEvNT_6ParamsE:
        .type           _ZN7cutlass13device_kernelINS_4gemm6kernel13GemmUniversalIN4cute5tupleIJiiiiEEENS1_10collective13CollectiveMmaINS1_35MainloopSm100TmaUmmaWarpSpecializedILi4ELi2ELi4ENS5_IJNS4_1CILi1EEESB_SB_EEEEENS5_IJNSA_ILi128EEENSA_ILi64EEESF_EEENS_10tfloat32_tENS5_IJlSB_lEEESH_SI_NS4_8TiledMMAINS4_8MMA_AtomIJNS4_17SM100_MMA_TF32_SSISH_SH_fLi128ELi64ELNS4_4UMMA5MajorE0ELSN_0ELNSM_7ScaleInE0ELSO_0EEEEEENS4_6LayoutISC_NS5_IJNSA_ILi0EEESS_SS_EEEEENS5_IJNS4_10UnderscoreESV_SV_EEEEENS4_13SM90_TMA_LOADENS4_14ComposedLayoutINS4_7SwizzleILi3ELi4ELi3EEENS4_18smem_ptr_flag_bitsILi32EEENSR_INS5_IJNSA_ILi8EEENSA_ILi32EEEEEENS5_IJS15_SB_EEEEEEEvNS4_8identityESY_S19_vS1A_EENS_8epilogue10collective18CollectiveEpilogueINS1C_23Sm100TmaWarpSpecializedILi4ELi2ELi16ELb1ELb0EEEJSG_NS5_IJNSR_ISE_SB_EENSR_INSA_ILi16EEESB_EEEEESH_SI_SH_SI_NS1C_6fusion15FusionCallbacksIS1G_NS1L_17LinearCombinationISH_fSH_fLNS_15FloatRoundStyleE2EEESG_S1K_JEEENS4_5SM1004TMEM4LOAD26SM100_TMEM_LOAD_32dp32b16xESY_NSZ_INS10_ILi2ELi4ELi3EEES13_NSR_INS5_IJS14_S1I_EEENS5_IJS1I_SB_EEEEEEENS4_39AutoVectorizingCopyWithAssumedAlignmentILi128EEENS4_14SM90_TMA_STOREES1Z_S21_S21_EEEvvEEEEvNT_6ParamsE,@function
        .size           _ZN7cutlass13device_kernelINS_4gemm6kernel13GemmUniversalIN4cute5tupleIJiiiiEEENS1_10collective13CollectiveMmaINS1_35MainloopSm100TmaUmmaWarpSpecializedILi4ELi2ELi4ENS5_IJNS4_1CILi1EEESB_SB_EEEEENS5_IJNSA_ILi128EEENSA_ILi64EEESF_EEENS_10tfloat32_tENS5_IJlSB_lEEESH_SI_NS4_8TiledMMAINS4_8MMA_AtomIJNS4_17SM100_MMA_TF32_SSISH_SH_fLi128ELi64ELNS4_4UMMA5MajorE0ELSN_0ELNSM_7ScaleInE0ELSO_0EEEEEENS4_6LayoutISC_NS5_IJNSA_ILi0EEESS_SS_EEEEENS5_IJNS4_10UnderscoreESV_SV_EEEEENS4_13SM90_TMA_LOADENS4_14ComposedLayoutINS4_7SwizzleILi3ELi4ELi3EEENS4_18smem_ptr_flag_bitsILi32EEENSR_INS5_IJNSA_ILi8EEENSA_ILi32EEEEEENS5_IJS15_SB_EEEEEEEvNS4_8identityESY_S19_vS1A_EENS_8epilogue10collective18CollectiveEpilogueINS1C_23Sm100TmaWarpSpecializedILi4ELi2ELi16ELb1ELb0EEEJSG_NS5_IJNSR_ISE_SB_EENSR_INSA_ILi16EEESB_EEEEESH_SI_SH_SI_NS1C_6fusion15FusionCallbacksIS1G_NS1L_17LinearCombinationISH_fSH_fLNS_15FloatRoundStyleE2EEESG_S1K_JEEENS4_5SM1004TMEM4LOAD26SM100_TMEM_LOAD_32dp32b16xESY_NSZ_INS10_ILi2ELi4ELi3EEES13_NSR_INS5_IJS14_S1I_EEENS5_IJS1I_SB_EEEEEEENS4_39AutoVectorizingCopyWithAssumedAlignmentILi128EEENS4_14SM90_TMA_STOREES1Z_S21_S21_EEEvvEEEEvNT_6ParamsE,(.L_x_176 - _ZN7cutlass13device_kernelINS_4gemm6kernel13GemmUniversalIN4cute5tupleIJiiiiEEENS1_10collective13CollectiveMmaINS1_35MainloopSm100TmaUmmaWarpSpecializedILi4ELi2ELi4ENS5_IJNS4_1CILi1EEESB_SB_EEEEENS5_IJNSA_ILi128EEENSA_ILi64EEESF_EEENS_10tfloat32_tENS5_IJlSB_lEEESH_SI_NS4_8TiledMMAINS4_8MMA_AtomIJNS4_17SM100_MMA_TF32_SSISH_SH_fLi128ELi64ELNS4_4UMMA5MajorE0ELSN_0ELNSM_7ScaleInE0ELSO_0EEEEEENS4_6LayoutISC_NS5_IJNSA_ILi0EEESS_SS_EEEEENS5_IJNS4_10UnderscoreESV_SV_EEEEENS4_13SM90_TMA_LOADENS4_14ComposedLayoutINS4_7SwizzleILi3ELi4ELi3EEENS4_18smem_ptr_flag_bitsILi32EEENSR_INS5_IJNSA_ILi8EEENSA_ILi32EEEEEENS5_IJS15_SB_EEEEEEEvNS4_8identityESY_S19_vS1A_EENS_8epilogue10collective18CollectiveEpilogueINS1C_23Sm100TmaWarpSpecializedILi4ELi2ELi16ELb1ELb0EEEJSG_NS5_IJNSR_ISE_SB_EENSR_INSA_ILi16EEESB_EEEEESH_SI_SH_SI_NS1C_6fusion15FusionCallbacksIS1G_NS1L_17LinearCombinationISH_fSH_fLNS_15FloatRoundStyleE2EEESG_S1K_JEEENS4_5SM1004TMEM4LOAD26SM100_TMEM_LOAD_32dp32b16xESY_NSZ_INS10_ILi2ELi4ELi3EEES13_NSR_INS5_IJS14_S1I_EEENS5_IJS1I_SB_EEEEEEENS4_39AutoVectorizingCopyWithAssumedAlignmentILi128EEENS4_14SM90_TMA_STOREES1Z_S21_S21_EEEvvEEEEvNT_6ParamsE)
        .other          _ZN7cutlass13device_kernelINS_4gemm6kernel13GemmUniversalIN4cute5tupleIJiiiiEEENS1_10collective13CollectiveMmaINS1_35MainloopSm100TmaUmmaWarpSpecializedILi4ELi2ELi4ENS5_IJNS4_1CILi1EEESB_SB_EEEEENS5_IJNSA_ILi128EEENSA_ILi64EEESF_EEENS_10tfloat32_tENS5_IJlSB_lEEESH_SI_NS4_8TiledMMAINS4_8MMA_AtomIJNS4_17SM100_MMA_TF32_SSISH_SH_fLi128ELi64ELNS4_4UMMA5MajorE0ELSN_0ELNSM_7ScaleInE0ELSO_0EEEEEENS4_6LayoutISC_NS5_IJNSA_ILi0EEESS_SS_EEEEENS5_IJNS4_10UnderscoreESV_SV_EEEEENS4_13SM90_TMA_LOADENS4_14ComposedLayoutINS4_7SwizzleILi3ELi4ELi3EEENS4_18smem_ptr_flag_bitsILi32EEENSR_INS5_IJNSA_ILi8EEENSA_ILi32EEEEEENS5_IJS15_SB_EEEEEEEvNS4_8identityESY_S19_vS1A_EENS_8epilogue10collective18CollectiveEpilogueINS1C_23Sm100TmaWarpSpecializedILi4ELi2ELi16ELb1ELb0EEEJSG_NS5_IJNSR_ISE_SB_EENSR_INSA_ILi16EEESB_EEEEESH_SI_SH_SI_NS1C_6fusion15FusionCallbacksIS1G_NS1L_17LinearCombinationISH_fSH_fLNS_15FloatRoundStyleE2EEESG_S1K_JEEENS4_5SM1004TMEM4LOAD26SM100_TMEM_LOAD_32dp32b16xESY_NSZ_INS10_ILi2ELi4ELi3EEES13_NSR_INS5_IJS14_S1I_EEENS5_IJS1I_SB_EEEEEEENS4_39AutoVectorizingCopyWithAssumedAlignmentILi128EEENS4_14SM90_TMA_STOREES1Z_S21_S21_EEEvvEEEEvNT_6ParamsE,@"STO_CUDA_ENTRY STV_DEFAULT"
_ZN7cutlass13device_kernelINS_4gemm6kernel13GemmUniversalIN4cute5tupleIJiiiiEEENS1_10collective13CollectiveMmaINS1_35MainloopSm100TmaUmmaWarpSpecializedILi4ELi2ELi4ENS5_IJNS4_1CILi1EEESB_SB_EEEEENS5_IJNSA_ILi128EEENSA_ILi64EEESF_EEENS_10tfloat32_tENS5_IJlSB_lEEESH_SI_NS4_8TiledMMAINS4_8MMA_AtomIJNS4_17SM100_MMA_TF32_SSISH_SH_fLi128ELi64ELNS4_4UMMA5MajorE0ELSN_0ELNSM_7ScaleInE0ELSO_0EEEEEENS4_6LayoutISC_NS5_IJNSA_ILi0EEESS_SS_EEEEENS5_IJNS4_10UnderscoreESV_SV_EEEEENS4_13SM90_TMA_LOADENS4_14ComposedLayoutINS4_7SwizzleILi3ELi4ELi3EEENS4_18smem_ptr_flag_bitsILi32EEENSR_INS5_IJNSA_ILi8EEENSA_ILi32EEEEEENS5_IJS15_SB_EEEEEEEvNS4_8identityESY_S19_vS1A_EENS_8epilogue10collective18CollectiveEpilogueINS1C_23Sm100TmaWarpSpecializedILi4ELi2ELi16ELb1ELb0EEEJSG_NS5_IJNSR_ISE_SB_EENSR_INSA_ILi16EEESB_EEEEESH_SI_SH_SI_NS1C_6fusion15FusionCallbacksIS1G_NS1L_17LinearCombinationISH_fSH_fLNS_15FloatRoundStyleE2EEESG_S1K_JEEENS4_5SM1004TMEM4LOAD26SM100_TMEM_LOAD_32dp32b16xESY_NSZ_INS10_ILi2ELi4ELi3EEES13_NSR_INS5_IJS14_S1I_EEENS5_IJS1I_SB_EEEEEEENS4_39AutoVectorizingCopyWithAssumedAlignmentILi128EEENS4_14SM90_TMA_STOREES1Z_S21_S21_EEEvvEEEEvNT_6ParamsE:
[----:B------:R-:W1:Y:S01]  /*0000*/  LDC R1, c[0x0][0x37c] ;  /* 0x0000df00ff017b82 */ /* 0x000e620000000800 */
[----:B------:R-:W2:Y:S01]  /*0010*/  S2R R81, SR_TID.X ;  /* 0x0000000000517919 */ /* 0x000ea20000002100 */
[----:B------:R-:W3:Y:S01]  /*0020*/  LDCU.64 UR4, c[0x0][0x890] ;  /* 0x00011200ff0477ac */ /* 0x000ee20008000a00 */
[----:B------:R-:W-:Y:S02]  /*0030*/  PRMT R67, RZ, 0x7610, R67 ;  /* 0x00007610ff437816 */ /* 0x000fe40000000043 */
[----:B------:R-:W-:Y:S01]  /*0040*/  ELECT P5, URZ, PT ;  /* 0x0000000000ff782f */ /* 0x000fe200038a0000 */
[----:B------:R-:W4:Y:S01]  /*0050*/  LDCU.64 UR46, c[0x0][0x358] ;  /* 0x00006b00ff2e77ac */ /* 0x000f220008000a00 */
[----:B---3--:R-:W-:-:S04]  /*0060*/  UISETP.NE.U32.AND UP0, UPT, UR4, URZ, UPT ;  /* 0x000000ff0400728c */ /* 0x008fc8000bf05070 */
[----:B------:R-:W-:Y:S01]  /*0070*/  UISETP.NE.AND.EX UP0, UPT, UR5, URZ, UPT, UP0 ;  /* 0x000000ff0500728c */ /* 0x000fe2000bf05300 */
[----:B--2---:R-:W-:-:S05]  /*0080*/  SHF.R.U32.HI R72, RZ, 0x5, R81 ;  /* 0x00000005ff487819 */ /* 0x004fca0000011651 */
[----:B------:R-:W2:Y:S02]  /*0090*/  SHFL.IDX PT, R0, R72, RZ, 0x1f ;  /* 0x00001fff48007589 */ /* 0x000ea400000e0000 */
[----:B--2---:R-:W-:Y:S01]  /*00a0*/  R2UR UR8, R0 ;  /* 0x00000000000872ca */ /* 0x004fe200000e0000 */
[----:B-1--4-:R-:W-:-:S14]  /*00b0*/  BRA.U UP0, `(.L_x_0) ;  /* 0x00000001002c7547 */ /* 0x012fdc000b800000 */
[----:B------:R-:W1:Y:S02]  /*00c0*/  LDCU.64 UR6, c[0x0][0x888] ;  /* 0x00011100ff0677ac */ /* 0x000e640008000a00 */
[----:B-1----:R-:W-:-:S04]  /*00d0*/  UISETP.NE.U32.AND UP0, UPT, UR6, URZ, UPT ;  /* 0x000000ff0600728c */ /* 0x002fc8000bf05070 */
[----:B------:R-:W-:-:S09]  /*00e0*/  UISETP.NE.AND.EX UP0, UPT, UR7, URZ, UPT, UP0 ;  /* 0x000000ff0700728c */ /* 0x000fd2000bf05300 */
[----:B------:R-:W-:Y:S05]  /*00f0*/  BRA.U !UP0, `(.L_x_1) ;  /* 0x0000000108107547 */ /* 0x000fea000b800000 */
[----:B------:R-:W1:Y:S02]  /*0100*/  LDC.64 R2, c[0x0][0x888] ;  /* 0x00022200ff027b82 */ /* 0x000e640000000a00 */
[----:B-1----:R1:W5:Y:S01]  /*0110*/  LDG.E R35, desc[UR46][R2.64] ;  /* 0x0000002e02237981 */ /* 0x002362000c1e1900 */
[----:B------:R-:W-:Y:S01]  /*0120*/  HFMA2 R67, -RZ, RZ, 0, 5.9604644775390625e-08 ;  /* 0x00000001ff437431 */ /* 0x000fe200000001ff */
[----:B------:R-:W-:Y:S05]  /*0130*/  BRA `(.L_x_0) ;  /* 0x00000000000c7947 */ /* 0x000fea0003800000 */
.L_x_1:
[----:B------:R-:W1:Y:S01]  /*0140*/  LDCU UR6, c[0x0][0x880] ;  /* 0x00011000ff0677ac */ /* 0x000e620008000800 */
[----:B------:R-:W-:Y:S01]  /*0150*/  HFMA2 R67, -RZ, RZ, 0, 5.9604644775390625e-08 ;  /* 0x00000001ff437431 */ /* 0x000fe200000001ff */
[----:B-1----:R-:W-:-:S07]  /*0160*/  MOV R35, UR6 ;  /* 0x0000000600237c02 */ /* 0x002fce0008000f00 */
.L_x_0:
[----:B------:R-:W2:Y:S02]  /*0170*/  LDCU.64 UR6, c[0x0][0x8b0] ;  /* 0x00011600ff0677ac */ /* 0x000ea40008000a00 */
[----:B--2---:R-:W-:-:S04]  /*0180*/  UISETP.NE.U32.AND UP0, UPT, UR6, URZ, UPT ;  /* 0x000000ff0600728c */ /* 0x004fc8000bf05070 */
[----:B------:R-:W-:-:S09]  /*0190*/  UISETP.NE.AND.EX UP0, UPT, UR7, URZ, UPT, UP0 ;  /* 0x000000ff0700728c */ /* 0x000fd2000bf05300 */
[----:B------:R-:W-:Y:S05]  /*01a0*/  BRA.U UP0, `(.L_x_2) ;  /* 0x0000000100247547 */ /* 0x000fea000b800000 */
[----:B------:R-:W2:Y:S02]  /*01b0*/  LDCU.64 UR6, c[0x0][0x8a8] ;  /* 0x00011500ff0677ac */ /* 0x000ea40008000a00 */
[----:B--2---:R-:W-:-:S04]  /*01c0*/  UISETP.NE.U32.AND UP0, UPT, UR6, URZ, UPT ;  /* 0x000000ff0600728c */ /* 0x004fc8000bf05070 */
[----:B------:R-:W-:-:S09]  /*01d0*/  UISETP.NE.AND.EX UP0, UPT, UR7, URZ, UPT, UP0 ;  /* 0x000000ff0700728c */ /* 0x000fd2000bf05300 */
[----:B------:R-:W-:Y:S05]  /*01e0*/  BRA.U !UP0, `(.L_x_3) ;  /* 0x00000001080c7547 */ /* 0x000fea000b800000 */
[----:B------:R-:W2:Y:S02]  /*01f0*/  LDC.64 R32, c[0x0][0x8a8] ;  /* 0x00022a00ff207b82 */ /* 0x000ea40000000a00 */
[----:B--2---:R2:W5:Y:S01]  /*0200*/  LDG.E R32, desc[UR46][R32.64] ;  /* 0x0000002e20207981 */ /* 0x004562000c1e1900 */
[----:B------:R-:W-:Y:S05]  /*0210*/  BRA `(.L_x_2) ;  /* 0x0000000000087947 */ /* 0x000fea0003800000 */
.L_x_3:
[----:B------:R-:W2:Y:S02]  /*0220*/  LDCU UR6, c[0x0][0x8a0] ;  /* 0x00011400ff0677ac */ /* 0x000ea40008000800 */
[----:B--2---:R-:W-:Y:S02]  /*0230*/  MOV R32, UR6 ;  /* 0x0000000600207c02 */ /* 0x004fe40008000f00 */
.L_x_2:
[----:B------:R-:W-:Y:S01]  /*0240*/  IMAD.U32 R0, RZ, RZ, UR8 ;  /* 0x00000008ff007e24 */ /* 0x000fe2000f8e00ff */
[----:B------:R-:W-:Y:S04]  /*0250*/  BSSY.RECONVERGENT B0, `(.L_x_4) ;  /* 0x000000c000007945 */ /* 0x000fe80003800200 */
[C---:B------:R-:W-:Y:S02]  /*0260*/  ISETP.NE.OR P1, PT, R0.reuse, 0x1, !P5 ;  /* 0x000000010000780c */ /* 0x040fe40006f25670 */
[----:B------:R-:W-:-:S11]  /*0270*/  ISETP.NE.OR P0, PT, R0, 0x3, !P5 ;  /* 0x000000030000780c */ /* 0x000fd60006f05670 */
[----:B------:R-:W-:Y:S05]  /*0280*/  @P1 BRA `(.L_x_5) ;  /* 0x0000000000201947 */ /* 0x000fea0003800000 */
[----:B------:R-:W3:Y:S02]  /*0290*/  LDCU.64 UR6, c[0x0][0x348] ;  /* 0x00006900ff0677ac */ /* 0x000ee40008000a00 */
[----:B---3--:R-:W-:Y:S02]  /*02a0*/  UIADD3 UR10, UP1, UPT, UR6, 0x80, URZ ;  /* 0x00000080060a7890 */ /* 0x008fe4000ff3e0ff */
[----:B------:R-:W-:Y:S02]  /*02b0*/  UIADD3 UR6, UP0, UPT, UR6, 0x180, URZ ;  /* 0x0000018006067890 */ /* 0x000fe4000ff1e0ff */
[----:B------:R-:W-:Y:S02]  /*02c0*/  UIADD3.X UR11, UPT, UPT, URZ, UR7, URZ, UP1, !UPT ;  /* 0x00000007ff0b7290 */ /* 0x000fe40008ffe4ff */
[----:B------:R-:W-:-:S07]  /*02d0*/  UIADD3.X UR7, UPT, UPT, URZ, UR7, URZ, UP0, !UPT ;  /* 0x00000007ff077290 */ /* 0x000fce00087fe4ff */
[----:B------:R3:W-:Y:S02]  /*02e0*/  UTMACCTL.PF [UR10] ;  /* 0x000000000a0079b9 */ /* 0x0007e40008040000 */
[----:B------:R3:W-:Y:S02]  /*02f0*/  UTMACCTL.PF [UR6] ;  /* 0x00000000060079b9 */ /* 0x0007e40008040000 */
[----:B---3--:R-:W-:Y:S01]  /*0300*/  NOP ;  /* 0x0000000000007918 */ /* 0x008fe20000000000 */
.L_x_5:
[----:B------:R-:W-:Y:S05]  /*0310*/  BSYNC.RECONVERGENT B0 ;  /* 0x0000000000007941 */ /* 0x000fea0003800200 */
.L_x_4:
[----:B------:R-:W-:Y:S04]  /*0320*/  BSSY.RECONVERGENT B0, `(.L_x_6) ;  /* 0x000000a000007945 */ /* 0x000fe80003800200 */
        /* <DEDUP_REMOVED lines=9> */
.L_x_7:
[----:B------:R-:W-:Y:S05]  /*03c0*/  BSYNC.RECONVERGENT B0 ;  /* 0x0000000000007941 */ /* 0x000fea0003800200 */
.L_x_6:
[----:B------:R-:W3:Y:S01]  /*03d0*/  LDCU.64 UR6, c[0x0][0x888] ;  /* 0x00011100ff0677ac */ /* 0x000ee20008000a00 */
[----:B------:R-:W-:Y:S02]  /*03e0*/  UISETP.EQ.U32.AND UP1, UPT, UR4, URZ, UPT ;  /* 0x000000ff0400728c */ /* 0x000fe4000bf22070 */
[----:B------:R-:W-:Y:S02]  /*03f0*/  UPLOP3.LUT UP2, UPT, UPT, UPT, UPT, 0x80, 0x8 ;  /* 0x000000000008789c */ /* 0x000fe40003f4f070 */
[----:B---3--:R-:W-:-:S04]  /*0400*/  UISETP.NE.U32.AND UP0, UPT, UR6, URZ, UPT ;  /* 0x000000ff0600728c */ /* 0x008fc8000bf05070 */
[----:B------:R-:W-:-:S04]  /*0410*/  UISETP.NE.AND.EX UP0, UPT, UR7, URZ, UPT, UP0 ;  /* 0x000000ff0700728c */ /* 0x000fc8000bf05300 */
[----:B------:R-:W-:-:S04]  /*0420*/  UISETP.EQ.OR.EX UP3, UPT, UR5, URZ, !UP0, UP1 ;  /* 0x000000ff0500728c */ /* 0x000fc8000c762710 */
[----:B------:R-:W-:-:S05]  /*0430*/  UP2UR UR50, UPR, URZ, 0x8 ;  /* 0x00000008ff327883 */ /* 0x000fca0008000000 */
[----:B------:R-:W-:Y:S07]  /*0440*/  BRA.U !UP3, `(.L_x_8) ;  /* 0x000000010b207547 */ /* 0x000fee000b800000 */
[----:B------:R-:W-:Y:S01]  /*0450*/  UISETP.NE.U32.AND UP2, UPT, UR4, URZ, UPT ;  /* 0x000000ff0400728c */ /* 0x000fe2000bf45070 */
[----:B-----5:R-:W-:Y:S01]  /*0460*/  FSETP.NEU.AND P0, PT, R35, RZ, PT ;  /* 0x000000ff2300720b */ /* 0x020fe20003f0d000 */
[----:B------:R-:W-:Y:S02]  /*0470*/  USEL UR4, URZ, 0xffffffff, UP0 ;  /* 0xffffffffff047887 */ /* 0x000fe40008000000 */
[----:B------:R-:W-:-:S10]  /*0480*/  UISETP.NE.AND.EX UP2, UPT, UR5, URZ, UPT, UP2 ;  /* 0x000000ff0500728c */ /* 0x000fd4000bf45320 */
[----:B------:R-:W-:Y:S01]  /*0490*/  VOTEU.ANY UP1, P0 ;  /* 0x0000000000ff7886 */ /* 0x000fe20000020100 */
[----:B------:R-:W-:-:S04]  /*04a0*/  @!UP2 USEL UR4, URZ, 0xffffffff, UP1 ;  /* 0xffffffffff04a887 */ /* 0x000fc80008800000 */
[----:B------:R-:W-:-:S04]  /*04b0*/  ULOP3.LUT UR4, UR4, 0x1, URZ, 0xc0, !UPT ;  /* 0x0000000104047892 */ /* 0x000fc8000f8ec0ff */
[----:B------:R-:W-:-:S11]  /*04c0*/  UISETP.NE.U32.AND UP2, UPT, UR4, 0x1, UPT ;  /* 0x000000010400788c */ /* 0x000fd6000bf45070 */
.L_x_8:
[----:B-1----:R-:W1:Y:S01]  /*04d0*/  SHFL.IDX PT, R2, R72, RZ, 0x1f ;  /* 0x00001fff48027589 */ /* 0x002e6200000e0000 */
[----:B------:R-:W-:-:S04]  /*04e0*/  UISETP.NE.AND UP1, UPT, UR8, 0x2, UPT ;  /* 0x000000020800788c */ /* 0x000fc8000bf25270 */
[----:B------:R-:W-:Y:S01]  /*04f0*/  USEL UR6, URZ, 0x1, UP1 ;  /* 0x00000001ff067887 */ /* 0x000fe20008800000 */
[----:B-1----:R-:W-:-:S13]  /*0500*/  ISETP.NE.AND P0, PT, R2, RZ, PT ;  /* 0x000000ff0200720c */ /* 0x002fda0003f05270 */
[----:B------:R-:W-:Y:S05]  /*0510*/  @P0 BRA `(.L_x_9) ;  /* 0x0000000000480947 */ /* 0x000fea0003800000 */
[----:B------:R-:W1:Y:S01]  /*0520*/  S2UR UR5, SR_CgaCtaId ;  /* 0x00000000000579c3 */ /* 0x000e620000008800 */
[----:B------:R-:W-:Y:S01]  /*0530*/  UMOV UR7, 0x400 ;  /* 0x0000040000077882 */ /* 0x000fe20000000000 */
[----:B------:R-:W-:Y:S01]  /*0540*/  UMOV UR4, 0x1 ;  /* 0x0000000100047882 */ /* 0x000fe20000000000 */
[----:B------:R-:W-:Y:S01]  /*0550*/  ELECT P0, URZ, PT ;  /* 0x0000000000ff782f */ /* 0x000fe20003800000 */
[----:B------:R-:W-:-:S04]  /*0560*/  UIADD3 UR10, UPT, UPT, -UR4, 0x100000, URZ ;  /* 0x00100000040a7890 */ /* 0x000fc8000fffe1ff */
[----:B------:R-:W-:Y:S02]  /*0570*/  USHF.L.U32 UR11, UR10, 0xb, URZ ;  /* 0x0000000b0a0b7899 */ /* 0x000fe400080006ff */
[----:B------:R-:W-:Y:S02]  /*0580*/  USHF.L.U32 UR10, UR10, 0x1, URZ ;  /* 0x000000010a0a7899 */ /* 0x000fe400080006ff */
[----:B-1----:R-:W-:Y:S01]  /*0590*/  ULEA UR5, UR5, UR7, 0x18 ;  /* 0x0000000705057291 */ /* 0x002fe2000f8ec0ff */
[----:B------:R-:W1:Y:S11]  /*05a0*/  FENCE.VIEW.ASYNC.S ;  /* 0x00000000000073c6 */ /* 0x000e760000000000 */
[----:B-1----:R1:W3:Y:S01]  /*05b0*/  SYNCS.EXCH.64 URZ, [UR5], UR10 ;  /* 0x0000000a05ff75b2 */ /* 0x0022e20008000100 */
[----:B------:R1:W4:Y:S01]  /*05c0*/  SYNCS.EXCH.64 URZ, [UR5+0x20], UR10 ;  /* 0x0000200a05ff75b2 */ /* 0x0003220008000100 */
[----:B------:R1:W1:Y:S01]  /*05d0*/  SYNCS.EXCH.64 URZ, [UR5+0x8], UR10 ;  /* 0x0000080a05ff75b2 */ /* 0x0002620008000100 */
[----:B------:R1:W1:Y:S01]  /*05e0*/  SYNCS.EXCH.64 URZ, [UR5+0x28], UR10 ;  /* 0x0000280a05ff75b2 */ /* 0x0002620008000100 */
[----:B------:R1:W1:Y:S01]  /*05f0*/  SYNCS.EXCH.64 URZ, [UR5+0x10], UR10 ;  /* 0x0000100a05ff75b2 */ /* 0x0002620008000100 */
[----:B------:R1:W1:Y:S01]  /*0600*/  SYNCS.EXCH.64 URZ, [UR5+0x30], UR10 ;  /* 0x0000300a05ff75b2 */ /* 0x0002620008000100 */
[----:B------:R1:W1:Y:S01]  /*0610*/  SYNCS.EXCH.64 URZ, [UR5+0x18], UR10 ;  /* 0x0000180a05ff75b2 */ /* 0x0002620008000100 */
[----:B------:R1:W1:Y:S01]  /*0620*/  SYNCS.EXCH.64 URZ, [UR5+0x38], UR10 ;  /* 0x0000380a05ff75b2 */ /* 0x0002620008000100 */
[----:B------:R-:W-:Y:S01]  /*0630*/  NOP ;  /* 0x0000000000007918 */ /* 0x000fe20000000000 */
.L_x_9:
[----:B------:R-:W2:Y:S01]  /*0640*/  SHFL.IDX PT, R2, R72, RZ, 0x1f ;  /* 0x00001fff48027589 */ /* 0x000ea200000e0000 */
[----:B------:R-:W-:Y:S01]  /*0650*/  NOP ;  /* 0x0000000000007918 */ /* 0x000fe20000000000 */
[----:B--2---:R-:W-:-:S13]  /*0660*/  ISETP.NE.AND P0, PT, R2, 0x1, PT ;  /* 0x000000010200780c */ /* 0x004fda0003f05270 */
[----:B------:R-:W-:Y:S05]  /*0670*/  @P0 BRA `(.L_x_10) ;  /* 0x0000000000580947 */ /* 0x000fea0003800000 */
[----:B------:R-:W2:Y:S01]  /*0680*/  S2UR UR7, SR_CgaCtaId ;  /* 0x00000000000779c3 */ /* 0x000ea20000008800 */
[----:B------:R-:W-:Y:S01]  /*0690*/  UMOV UR9, 0x400 ;  /* 0x0000040000097882 */ /* 0x000fe20000000000 */
[----:B-1----:R-:W-:Y:S01]  /*06a0*/  UMOV UR5, 0x20 ;  /* 0x0000002000057882 */ /* 0x002fe20000000000 */
[----:B------:R-:W-:Y:S01]  /*06b0*/  UMOV UR4, 0x80 ;  /* 0x0000008000047882 */ /* 0x000fe20000000000 */
[----:B------:R-:W-:-:S04]  /*06c0*/  UIADD3 UR10, UPT, UPT, -UR5, 0x100000, URZ ;  /* 0x00100000050a7890 */ /* 0x000fc8000fffe1ff */
[----:B------:R-:W-:Y:S02]  /*06d0*/  USHF.L.U32 UR11, UR10, 0xb, URZ ;  /* 0x0000000b0a0b7899 */ /* 0x000fe400080006ff */
[----:B------:R-:W-:Y:S02]  /*06e0*/  USHF.L.U32 UR10, UR10, 0x1, URZ ;  /* 0x000000010a0a7899 */ /* 0x000fe400080006ff */
[----:B------:R-:W-:-:S04]  /*06f0*/  UIADD3 UR4, UPT, UPT, -UR4, 0x100000, URZ ;  /* 0x0010000004047890 */ /* 0x000fc8000fffe1ff */
[----:B------:R-:W-:Y:S02]  /*0700*/  USHF.L.U32 UR5, UR4, 0xb, URZ ;  /* 0x0000000b04057899 */ /* 0x000fe400080006ff */
[----:B------:R-:W-:Y:S01]  /*0710*/  USHF.L.U32 UR4, UR4, 0x1, URZ ;  /* 0x0000000104047899 */ /* 0x000fe200080006ff */
[----:B------:R-:W-:Y:S01]  /*0720*/  ELECT P0, URZ, PT ;  /* 0x0000000000ff782f */ /* 0x000fe20003800000 */
[----:B--2---:R-:W-:Y:S01]  /*0730*/  ULEA UR7, UR7, UR9, 0x18 ;  /* 0x0000000907077291 */ /* 0x004fe2000f8ec0ff */
[----:B------:R-:W1:Y:S11]  /*0740*/  FENCE.VIEW.ASYNC.S ;  /* 0x00000000000073c6 */ /* 0x000e760000000000 */
[----:B-1----:R2:W1:Y:S01]  /*0750*/  SYNCS.EXCH.64 URZ, [UR7+0x40], UR10 ;  /* 0x0000400a07ff75b2 */ /* 0x0024620008000100 */
[----:B------:R2:W1:Y:S01]  /*0760*/  SYNCS.EXCH.64 URZ, [UR7+0x60], UR4 ;  /* 0x0000600407ff75b2 */ /* 0x0004620008000100 */
[----:B------:R2:W1:Y:S01]  /*0770*/  SYNCS.EXCH.64 URZ, [UR7+0x48], UR10 ;  /* 0x0000480a07ff75b2 */ /* 0x0004620008000100 */
[----:B------:R2:W1:Y:S01]  /*0780*/  SYNCS.EXCH.64 URZ, [UR7+0x68], UR4 ;  /* 0x0000680407ff75b2 */ /* 0x0004620008000100 */
[----:B------:R2:W1:Y:S01]  /*0790*/  SYNCS.EXCH.64 URZ, [UR7+0x50], UR10 ;  /* 0x0000500a07ff75b2 */ /* 0x0004620008000100 */
[----:B------:R2:W1:Y:S01]  /*07a0*/  SYNCS.EXCH.64 URZ, [UR7+0x70], UR4 ;  /* 0x0000700407ff75b2 */ /* 0x0004620008000100 */
[----:B------:R2:W1:Y:S01]  /*07b0*/  SYNCS.EXCH.64 URZ, [UR7+0x58], UR10 ;  /* 0x0000580a07ff75b2 */ /* 0x0004620008000100 */
[----:B------:R2:W1:Y:S02]  /*07c0*/  SYNCS.EXCH.64 URZ, [UR7+0x78], UR4 ;  /* 0x0000780407ff75b2 */ /* 0x0004640008000100 */
[----:B--2---:R-:W-:Y:S01]  /*07d0*/  NOP ;  /* 0x0000000000007918 */ /* 0x004fe20000000000 */
.L_x_10:
[----:B------:R-:W2:Y:S01]  /*07e0*/  SHFL.IDX PT, R2, R72, RZ, 0x1f ;  /* 0x00001fff48027589 */ /* 0x000ea200000e0000 */
[----:B------:R-:W-:Y:S01]  /*07f0*/  NOP ;  /* 0x0000000000007918 */ /* 0x000fe20000000000 */
[----:B--2---:R-:W-:-:S13]  /*0800*/  ISETP.NE.AND P0, PT, R2, 0x3, PT ;  /* 0x000000030200780c */ /* 0x004fda0003f05270 */
[----:B------:R-:W-:Y:S05]  /*0810*/  @P0 BRA `(.L_x_11) ;  /* 0x0000000000300947 */ /* 0x000fea0003800000 */
[----:B-1----:R-:W1:Y:S01]  /*0820*/  S2UR UR5, SR_CgaCtaId ;  /* 0x00000000000579c3 */ /* 0x002e620000008800 */
        /* <DEDUP_REMOVED lines=8> */
[----:B-1----:R2:W1:Y:S01]  /*08b0*/  SYNCS.EXCH.64 URZ, [UR5+0x80], UR10 ;  /* 0x0000800a05ff75b2 */ /* 0x0024620008000100 */
[----:B------:R2:W1:Y:S02]  /*08c0*/  SYNCS.EXCH.64 URZ, [UR5+0x88], UR10 ;  /* 0x0000880a05ff75b2 */ /* 0x0004640008000100 */
[----:B--2---:R-:W-:Y:S01]  /*08d0*/  NOP ;  /* 0x0000000000007918 */ /* 0x004fe20000000000 */
.L_x_11:
[----:B------:R-:W2:Y:S01]  /*08e0*/  SHFL.IDX PT, R2, R72, RZ, 0x1f ;  /* 0x00001fff48027589 */ /* 0x000ea200000e0000 */
[----:B------:R-:W-:Y:S01]  /*08f0*/  NOP ;  /* 0x0000000000007918 */ /* 0x000fe20000000000 */
[----:B--2---:R-:W-:-:S13]  /*0900*/  ISETP.NE.AND P0, PT, R2, 0x4, PT ;  /* 0x000000040200780c */ /* 0x004fda0003f05270 */
[----:B------:R-:W-:Y:S05]  /*0910*/  @P0 BRA `(.L_x_12) ;  /* 0x00000000004c0947 */ /* 0x000fea0003800000 */
[----:B-1----:R-:W1:Y:S01]  /*0920*/  S2UR UR5, SR_CgaCtaId ;  /* 0x00000000000579c3 */ /* 0x002e620000008800 */
[----:B------:R-:W-:Y:S01]  /*0930*/  UMOV UR9, 0x100 ;  /* 0x0000010000097882 */ /* 0x000fe20000000000 */
[----:B------:R-:W-:Y:S01]  /*0940*/  UMOV UR7, 0x400 ;  /* 0x0000040000077882 */ /* 0x000fe20000000000 */
[----:B------:R-:W-:Y:S01]  /*0950*/  USEL UR9, UR9, 0xe0, UP2 ;  /* 0x000000e009097887 */ /* 0x000fe20009000000 */
[----:B------:R-:W-:Y:S01]  /*0960*/  UMOV UR4, 0x1 ;  /* 0x0000000100047882 */ /* 0x000fe20000000000 */
[----:B------:R-:W-:Y:S01]  /*0970*/  ELECT P0, URZ, PT ;  /* 0x0000000000ff782f */ /* 0x000fe20003800000 */
[----:B------:R-:W-:-:S04]  /*0980*/  UIADD3 UR10, UPT, UPT, -UR4, 0x100000, URZ ;  /* 0x00100000040a7890 */ /* 0x000fc8000fffe1ff */
[----:B------:R-:W-:Y:S02]  /*0990*/  USHF.L.U32 UR11, UR10, 0xb, URZ ;  /* 0x0000000b0a0b7899 */ /* 0x000fe400080006ff */
[----:B------:R-:W-:Y:S02]  /*09a0*/  USHF.L.U32 UR10, UR10, 0x1, URZ ;  /* 0x000000010a0a7899 */ /* 0x000fe400080006ff */
[----:B------:R-:W-:-:S04]  /*09b0*/  UIADD3 UR12, UPT, UPT, -UR9, 0x100000, URZ ;  /* 0x00100000090c7890 */ /* 0x000fc8000fffe1ff */
[----:B------:R-:W-:Y:S02]  /*09c0*/  USHF.L.U32 UR13, UR12, 0xb, URZ ;  /* 0x0000000b0c0d7899 */ /* 0x000fe400080006ff */
[----:B------:R-:W-:Y:S02]  /*09d0*/  USHF.L.U32 UR12, UR12, 0x1, URZ ;  /* 0x000000010c0c7899 */ /* 0x000fe400080006ff */
[----:B-1----:R-:W-:Y:S01]  /*09e0*/  ULEA UR5, UR5, UR7, 0x18 ;  /* 0x0000000705057291 */ /* 0x002fe2000f8ec0ff */
[----:B------:R-:W1:Y:S11]  /*09f0*/  FENCE.VIEW.ASYNC.S ;  /* 0x00000000000073c6 */ /* 0x000e760000000000 */
[----:B-1----:R2:W1:Y:S01]  /*0a00*/  SYNCS.EXCH.64 URZ, [UR5+0x90], UR10 ;  /* 0x0000900a05ff75b2 */ /* 0x0024620008000100 */
[----:B------:R2:W1:Y:S01]  /*0a10*/  SYNCS.EXCH.64 URZ, [UR5+0xa0], UR12 ;  /* 0x0000a00c05ff75b2 */ /* 0x0004620008000100 */
[----:B------:R2:W1:Y:S01]  /*0a20*/  SYNCS.EXCH.64 URZ, [UR5+0x98], UR10 ;  /* 0x0000980a05ff75b2 */ /* 0x0004620008000100 */
[----:B------:R2:W1:Y:S02]  /*0a30*/  SYNCS.EXCH.64 URZ, [UR5+0xa8], UR12 ;  /* 0x0000a80c05ff75b2 */ /* 0x0004640008000100 */
[----:B--2---:R-:W-:Y:S01]  /*0a40*/  NOP ;  /* 0x0000000000007918 */ /* 0x004fe20000000000 */
.L_x_12:
        /* <DEDUP_REMOVED lines=26> */
.L_x_13:
        /* <DEDUP_REMOVED lines=18> */
.L_x_14:
[----:B-1----:R-:W1:Y:S01]  /*0d10*/  S2UR UR5, SR_CTAID.X ;  /* 0x00000000000579c3 */ /* 0x002e620000002500 */
[----:B------:R-:W-:-:S05]  /*0d20*/  CS2R.32 R68, SR_CgaSize ;  /* 0x0000000000447805 */ /* 0x000fca0000008a00 */
[----:B------:R-:W-:-:S05]  /*0d30*/  IMAD R68, R68, -0xa0, RZ ;  /* 0xffffff6044447824 */ /* 0x000fca00078e02ff */
[----:B------:R-:W-:-:S14]  /*0d40*/  R2UR UR9, R68 ;  /* 0x00000000440972ca */ /* 0x000fdc00000e0000 */
[----:B------:R-:W2:Y:S01]  /*0d50*/  LDCU UR9, c[0x0][UR9+0x2b0] ;  /* 0x00005600090977ac */ /* 0x000ea20008000800 */
[----:B------:R-:W-:Y:S01]  /*0d60*/  NOP ;  /* 0x0000000000007918 */ /* 0x000fe20000000000 */
[----:B------:R-:W-:-:S05]  /*0d70*/  CS2R.32 R68, SR_CgaSize ;  /* 0x0000000000447805 */ /* 0x000fca0000008a00 */
[----:B------:R-:W-:-:S05]  /*0d80*/  IMAD R68, R68, -0xa0, RZ ;  /* 0xffffff6044447824 */ /* 0x000fca00078e02ff */
[----:B------:R-:W-:-:S14]  /*0d90*/  R2UR UR7, R68 ;  /* 0x00000000440772ca */ /* 0x000fdc00000e0000 */
[----:B------:R-:W3:Y:S01]  /*0da0*/  LDCU UR7, c[0x0][UR7+0x2b4] ;  /* 0x00005680070777ac */ /* 0x000ee20008000800 */
[----:B------:R-:W4:Y:S08]  /*0db0*/  S2UR UR4, SR_CTAID.Y ;  /* 0x00000000000479c3 */ /* 0x000f300000002600 */
[----:B------:R-:W3:Y:S01]  /*0dc0*/  LDC R9, c[0x0][0xb24] ;  /* 0x0002c900ff097b82 */ /* 0x000ee20000000800 */
[----:B-1----:R-:W-:-:S02]  /*0dd0*/  I2FP.F32.U32 R4, UR5 ;  /* 0x0000000500047c45 */ /* 0x002fc40008201000 */
[----:B------:R-:W-:-:S05]  /*0de0*/  CS2R.32 R5, SR_CgaSize ;  /* 0x0000000000057805 */ /* 0x000fca0000008a00 */
[----:B------:R-:W-:-:S06]  /*0df0*/  IMAD R5, R5, -0xa0, RZ ;  /* 0xffffff6005057824 */ /* 0x000fcc00078e02ff */
[----:B------:R-:W1:Y:S01]  /*0e00*/  LDC R5, c[0x0][R5+0x2a0] ;  /* 0x0000a80005057b82 */ /* 0x000e620000000800 */
[----:B------:R-:W-:Y:S01]  /*0e10*/  MOV R21, UR5 ;  /* 0x0000000500157c02 */ /* 0x000fe20008000f00 */
[----:B--2---:R-:W-:Y:S01]  /*0e20*/  FMUL R4, R4, UR9 ;  /* 0x0000000904047c20 */ /* 0x004fe20008400000 */
[----:B----4-:R-:W-:Y:S02]  /*0e30*/  I2FP.F32.U32 R2, UR4 ;  /* 0x0000000400027c45 */ /* 0x010fe40008201000 */
[----:B------:R-:W-:-:S05]  /*0e40*/  CS2R.32 R3, SR_CgaSize ;  /* 0x0000000000037805 */ /* 0x000fca0000008a00 */
[----:B------:R-:W-:-:S06]  /*0e50*/  IMAD R3, R3, -0xa0, RZ ;  /* 0xffffff6003037824 */ /* 0x000fcc00078e02ff */
[----:B------:R-:W2:Y:S01]  /*0e60*/  LDC R3, c[0x0][R3+0x2a4] ;  /* 0x0000a90003037b82 */ /* 0x000ea20000000800 */
[----:B------:R-:W4:Y:S01]  /*0e70*/  F2I.U32.TRUNC.NTZ R68, R4 ;  /* 0x0000000400447305 */ /* 0x000f22000020f000 */
[----:B------:R-:W-:Y:S01]  /*0e80*/  MOV R20, UR4 ;  /* 0x0000000400147c02 */ /* 0x000fe20008000f00 */
[----:B---3--:R-:W-:-:S05]  /*0e90*/  FMUL R2, R2, UR7 ;  /* 0x0000000702027c20 */ /* 0x008fca0008400000 */
[----:B------:R-:W-:Y:S01]  /*0ea0*/  BAR.SYNC.DEFER_BLOCKING 0x0 ;  /* 0x0000000000007b1d */ /* 0x000fe20000010000 */
[----:B------:R-:W-:-:S05]  /*0eb0*/  ISETP.GE.AND P0, PT, R9, 0x1, PT ;  /* 0x000000010900780c */ /* 0x000fca0003f06270 */
[----:B------:R-:W3:Y:S02]  /*0ec0*/  F2I.U32.TRUNC.NTZ R66, R2 ;  /* 0x0000000200427305 */ /* 0x000ee4000020f000 */
[----:B------:R-:W2:Y:S01]  /*0ed0*/  S2UR UR36, SR_CTAID.Z ;  /* 0x00000000002479c3 */ /* 0x000ea20000002700 */
[----:B----4-:R-:W-:-:S05]  /*0ee0*/  IADD3 R68, PT, PT, -R68, RZ, RZ ;  /* 0x000000ff44447210 */ /* 0x010fca0007ffe1ff */
[----:B-1----:R-:W-:Y:S01]  /*0ef0*/  IMAD R68, R5, R68, UR5 ;  /* 0x0000000505447e24 */ /* 0x002fe2000f8e0244 */
[----:B---3--:R-:W-:-:S05]  /*0f00*/  IADD3 R66, PT, PT, -R66, RZ, RZ ;  /* 0x000000ff42427210 */ /* 0x008fca0007ffe1ff */
[----:B--2---:R-:W-:Y:S01]  /*0f10*/  IMAD R66, R3, R66, UR4 ;  /* 0x0000000403427e24 */ /* 0x004fe2000f8e0242 */
[----:B------:R-:W-:Y:S06]  /*0f20*/  @!P0 BRA `(.L_x_15) ;  /* 0x0000000000b88947 */ /* 0x000fec0003800000 */
[----:B------:R-:W1:Y:S01]  /*0f30*/  LDC.64 R4, c[0x0][0xb18] ;  /* 0x0002c600ff047b82 */ /* 0x000e620000000a00 */
[----:B------:R-:W-:-:S07]  /*0f40*/  ISETP.NE.AND P0, PT, R9, 0x1, PT ;  /* 0x000000010900780c */ /* 0x000fce0003f05270 */
[----:B------:R-:W2:Y:S08]  /*0f50*/  LDC R10, c[0x0][0xb0c] ;  /* 0x0002c300ff0a7b82 */ /* 0x000eb00000000800 */
[----:B------:R-:W3:Y:S08]  /*0f60*/  LDC R11, c[0x0][0x370] ;  /* 0x0000dc00ff0b7b82 */ /* 0x000ef00000000800 */
[----:B------:R-:W4:Y:S01]  /*0f70*/  LDC R12, c[0x0][0x374] ;  /* 0x0000dd00ff0c7b82 */ /* 0x000f220000000800 */
[----:B-1----:R-:W-:-:S07]  /*0f80*/  ISETP.NE.AND P1, PT, R4, 0x1, PT ;  /* 0x000000010400780c */ /* 0x002fce0003f25270 */
[----:B------:R-:W3:Y:S01]  /*0f90*/  LDC.64 R6, c[0x0][0xb10] ;  /* 0x0002c400ff067b82 */ /* 0x000ee20000000a00 */
[----:B--2---:R-:W-:-:S07]  /*0fa0*/  ISETP.NE.AND P2, PT, R10, 0x1, PT ;  /* 0x000000010a00780c */ /* 0x004fce0003f45270 */
[----:B------:R-:W1:Y:S08]  /*0fb0*/  LDC R8, c[0x0][0xb20] ;  /* 0x0002c800ff087b82 */ /* 0x000e700000000800 */
[----:B------:R-:W2:Y:S01]  /*0fc0*/  LDC.64 R2, c[0x0][0xb28] ;  /* 0x0002ca00ff027b82 */ /* 0x000ea20000000a00 */
[----:B----4-:R-:W-:-:S04]  /*0fd0*/  IMAD.HI.U32 R13, R12, R5, RZ ;  /* 0x000000050c0d7227 */ /* 0x010fc800078e00ff */
[----:B------:R-:W-:-:S04]  /*0fe0*/  IMAD.HI.U32 R5, R20, R5, RZ ;  /* 0x0000000514057227 */ /* 0x000fc800078e00ff */
[----:B---3--:R-:W-:-:S04]  /*0ff0*/  IMAD.HI.U32 R14, R11, R6, RZ ;  /* 0x000000060b0e7227 */ /* 0x008fc800078e00ff */
[C---:B------:R-:W-:Y:S01]  /*1000*/  IMAD.HI.U32 R16, R21.reuse, R6, RZ ;  /* 0x0000000615107227 */ /* 0x040fe200078e00ff */
[-C--:B------:R-:W-:Y:S02]  /*1010*/  @P2 SHF.R.U32.HI R11, RZ, R7.reuse, R14 ;  /* 0x00000007ff0b2219 */ /* 0x080fe4000001160e */
[-C--:B-1----:R-:W-:Y:S02]  /*1020*/  @P1 SHF.R.U32.HI R12, RZ, R8.reuse, R13 ;  /* 0x00000008ff0c1219 */ /* 0x082fe4000001160d */
[----:B------:R-:W-:Y:S02]  /*1030*/  SHF.R.U32.HI R5, RZ, R8, R5 ;  /* 0x00000008ff057219 */ /* 0x000fe40000011605 */
[----:B------:R-:W-:Y:S02]  /*1040*/  SHF.R.U32.HI R16, RZ, R7, R16 ;  /* 0x00000007ff107219 */ /* 0x000fe40000011610 */
[----:B------:R-:W-:Y:S01]  /*1050*/  SEL R5, R20, R5, !P1 ;  /* 0x0000000514057207 */ /* 0x000fe20004800000 */
[----:B--2---:R-:W-:Y:S01]  /*1060*/  IMAD.HI.U32 R14, R12, R2, RZ ;  /* 0x000000020c0e7227 */ /* 0x004fe200078e00ff */
[----:B------:R-:W-:-:S02]  /*1070*/  SEL R7, R21, R16, !P2 ;  /* 0x0000001015077207 */ /* 0x000fc40005000000 */
[----:B------:R-:W-:Y:S01]  /*1080*/  IADD3 R13, PT, PT, -R5, RZ, RZ ;  /* 0x000000ff050d7210 */ /* 0x000fe20007ffe1ff */
[----:B------:R-:W-:Y:S01]  /*1090*/  IMAD.HI.U32 R6, R11, R2, RZ ;  /* 0x000000020b067227 */ /* 0x000fe200078e00ff */
[----:B------:R-:W-:-:S03]  /*10a0*/  @P0 SHF.R.U32.HI R12, RZ, R3, R14 ;  /* 0x00000003ff0c0219 */ /* 0x000fc6000001160e */
[----:B------:R-:W-:Y:S01]  /*10b0*/  IMAD R13, R4, R13, R20 ;  /* 0x0000000d040d7224 */ /* 0x000fe200078e0214 */
[----:B------:R-:W-:Y:S01]  /*10c0*/  @P0 SHF.R.U32.HI R11, RZ, R3, R6 ;  /* 0x00000003ff0b0219 */ /* 0x000fe20000011606 */
[----:B------:R-:W-:-:S04]  /*10d0*/  IMAD R12, R12, R9, RZ ;  /* 0x000000090c0c7224 */ /* 0x000fc800078e02ff */
[----:B------:R-:W-:Y:S01]  /*10e0*/  IMAD R6, R11, R9, RZ ;  /* 0x000000090b067224 */ /* 0x000fe200078e02ff */
[----:B------:R-:W-:-:S04]  /*10f0*/  ISETP.GE.AND P1, PT, R5, R12, PT ;  /* 0x0000000c0500720c */ /* 0x000fc80003f26270 */
[----:B------:R-:W-:Y:S01]  /*1100*/  ISETP.GE.OR P1, PT, R7, R6, P1 ;  /* 0x000000060700720c */ /* 0x000fe20000f26670 */
[----:B------:R-:W-:-:S05]  /*1110*/  IMAD.HI.U32 R6, R5, R2, RZ ;  /* 0x0000000205067227 */ /* 0x000fca00078e00ff */
[----:B------:R-:W-:-:S04]  /*1120*/  SHF.R.U32.HI R6, RZ, R3, R6 ;  /* 0x00000003ff067219 */ /* 0x000fc80000011606 */
[----:B------:R-:W-:-:S03]  /*1130*/  SEL R6, R5, R6, !P0 ;  /* 0x0000000605067207 */ /* 0x000fc60004000000 */
[----:B------:R-:W-:Y:S01]  /*1140*/  @!P1 IMAD.HI.U32 R8, R7, R2, RZ ;  /* 0x0000000207089227 */ /* 0x000fe200078e00ff */
[----:B------:R-:W-:-:S04]  /*1150*/  IADD3 R2, PT, PT, -R6, RZ, RZ ;  /* 0x000000ff06027210 */ /* 0x000fc80007ffe1ff */
[----:B------:R-:W-:Y:S01]  /*1160*/  @!P1 SHF.R.U32.HI R8, RZ, R3, R8 ;  /* 0x00000003ff089219 */ /* 0x000fe20000011608 */
[----:B------:R-:W-:-:S03]  /*1170*/  IMAD R2, R9, R2, R5 ;  /* 0x0000000209027224 */ /* 0x000fc600078e0205 */
[----:B------:R-:W-:-:S05]  /*1180*/  @!P1 SEL R3, R7, R8, !P0 ;  /* 0x0000000807039207 */ /* 0x000fca0004000000 */
[--C-:B------:R-:W-:Y:S02]  /*1190*/  @!P1 IMAD.IADD R6, R6, 0x1, -R3.reuse ;  /* 0x0000000106069824 */ /* 0x100fe400078e0a03 */
[----:B------:R-:W-:Y:S01]  /*11a0*/  @!P1 IMAD R3, R2, R11, R3 ;  /* 0x0000000b02039224 */ /* 0x000fe200078e0203 */
[----:B------:R-:W-:Y:S01]  /*11b0*/  IADD3 R2, PT, PT, -R7, RZ, RZ ;  /* 0x000000ff07027210 */ /* 0x000fe20007ffe1ff */
[----:B------:R-:W-:Y:S02]  /*11c0*/  @!P1 IMAD R5, R6, R9, R7 ;  /* 0x0000000906059224 */ /* 0x000fe400078e0207 */
[----:B------:R-:W-:Y:S02]  /*11d0*/  @!P1 IMAD.MOV.U32 R7, RZ, RZ, R3 ;  /* 0x000000ffff079224 */ /* 0x000fe400078e0003 */
[----:B------:R-:W-:Y:S02]  /*11e0*/  IMAD R2, R10, R2, R21 ;  /* 0x000000020a027224 */ /* 0x000fe400078e0215 */
[----:B------:R-:W-:-:S02]  /*11f0*/  IMAD R20, R5, R4, R13 ;  /* 0x0000000405147224 */ /* 0x000fc400078e020d */
[----:B------:R-:W-:Y:S02]  /*1200*/  IMAD R21, R7, R10, R2 ;  /* 0x0000000a07157224 */ /* 0x000fe400078e0202 */
.L_x_15:
[----:B------:R-:W1:Y:S01]  /*1210*/  LDCU UR4, c[0x0][0xb30] ;  /* 0x00016600ff0477ac */ /* 0x000e620008000800 */
[----:B------:R-:W2:Y:S08]  /*1220*/  S2UR UR37, SR_CgaCtaId ;  /* 0x00000000002579c3 */ /* 0x000eb00000008800 */
[----:B------:R-:W3:Y:S01]  /*1230*/  LDC R26, c[0x0][0xb24] ;  /* 0x0002c900ff1a7b82 */ /* 0x000ee20000000800 */
[----:B-1----:R-:W-:-:S09]  /*1240*/  UISETP.NE.AND UP1, UPT, UR4, 0x1, UPT ;  /* 0x000000010400788c */ /* 0x002fd2000bf25270 */
[----:B--2---:R-:W-:Y:S05]  /*1250*/  BRA.U UP1, `(.L_x_16) ;  /* 0x0000000101407547 */ /* 0x004fea000b800000 */
[----:B------:R-:W1:Y:S08]  /*1260*/  LDC.64 R4, c[0x0][0xb10] ;  /* 0x0002c400ff047b82 */ /* 0x000e700000000a00 */
[----:B------:R-:W2:Y:S08]  /*1270*/  LDC.64 R2, c[0x0][0xb18] ;  /* 0x0002c600ff027b82 */ /* 0x000eb00000000a00 */
[----:B------:R-:W4:Y:S08]  /*1280*/  LDC R6, c[0x0][0xb20] ;  /* 0x0002c800ff067b82 */ /* 0x000f300000000800 */
[----:B------:R-:W3:Y:S01]  /*1290*/  LDC R8, c[0x0][0xb0c] ;  /* 0x0002c300ff087b82 */ /* 0x000ee20000000800 */
[----:B-1----:R-:W-:-:S05]  /*12a0*/  IMAD.HI.U32 R4, R21, R4, RZ ;  /* 0x0000000415047227 */ /* 0x002fca00078e00ff */
[----:B------:R-:W-:Y:S01]  /*12b0*/  SHF.R.U32.HI R4, RZ, R5, R4 ;  /* 0x00000005ff047219 */ /* 0x000fe20000011604 */
[----:B--2---:R-:W-:Y:S01]  /*12c0*/  IMAD.HI.U32 R3, R20, R3, RZ ;  /* 0x0000000314037227 */ /* 0x004fe200078e00ff */
[----:B------:R-:W-:-:S04]  /*12d0*/  ISETP.NE.AND P0, PT, R2, 0x1, PT ;  /* 0x000000010200780c */ /* 0x000fc80003f05270 */
[----:B----4-:R-:W-:-:S04]  /*12e0*/  SHF.R.U32.HI R3, RZ, R6, R3 ;  /* 0x00000006ff037219 */ /* 0x010fc80000011603 */
[----:B------:R-:W-:Y:S02]  /*12f0*/  SEL R3, R20, R3, !P0 ;  /* 0x0000000314037207 */ /* 0x000fe40004000000 */
[----:B---3--:R-:W-:-:S04]  /*1300*/  ISETP.NE.AND P1, PT, R8, 0x1, PT ;  /* 0x000000010800780c */ /* 0x008fc80003f25270 */
[----:B------:R-:W-:-:S05]  /*1310*/  SEL R4, R21, R4, !P1 ;  /* 0x0000000415047207 */ /* 0x000fca0004800000 */
[----:B------:R-:W-:Y:S02]  /*1320*/  IMAD.IADD R5, R3, 0x1, -R4 ;  /* 0x0000000103057824 */ /* 0x000fe400078e0a04 */
[----:B------:R-:W-:Y:S02]  /*1330*/  IMAD.IADD R3, R4, 0x1, -R3 ;  /* 0x0000000104037824 */ /* 0x000fe400078e0a03 */
[----:B------:R-:W-:Y:S02]  /*1340*/  IMAD R21, R5, R8, R21 ;  /* 0x0000000805157224 */ /* 0x000fe400078e0215 */
[----:B------:R-:W-:-:S07]  /*1350*/  IMAD R20, R3, R2, R20 ;  /* 0x0000000203147224 */ /* 0x000fce00078e0214 */
.L_x_16:
[----:B------:R-:W-:Y:S01]  /*1360*/  BAR.SYNC.DEFER_BLOCKING 0x0 ;  /* 0x0000000000007b1d */ /* 0x000fe20000010000 */
[----:B------:R-:W-:Y:S01]  /*1370*/  UISETP.NE.AND UP1, UPT, UR8, 0x2, UPT ;  /* 0x000000020800788c */ /* 0x000fe2000bf25270 */
[----:B------:R-:W-:Y:S02]  /*1380*/  ISETP.NE.OR P5, PT, R0, 0x2, !P5 ;  /* 0x000000020000780c */ /* 0x000fe40006fa5670 */
[----:B------:R-:W-:-:S06]  /*1390*/  LOP3.LUT R2, R81, 0x1f, RZ, 0xc0, !PT ;  /* 0x0000001f51027812 */ /* 0x000fcc00078ec0ff */
[----:B------:R-:W-:Y:S05]  /*13a0*/  BRA.U UP1, `(.L_x_17) ;  /* 0x0000001101b87547 */ /* 0x000fea000b800000 */
[----:B------:R-:W1:Y:S01]  /*13b0*/  LDCU UR13, c[0x0][0x38c] ;  /* 0x00007180ff0d77ac */ /* 0x000e620008000800 */
[----:B------:R-:W2:Y:S01]  /*13c0*/  LDC R9, c[0x0][0x370] ;  /* 0x0000dc00ff097b82 */ /* 0x000ea20000000800 */
[----:B------:R-:W-:Y:S01]  /*13d0*/  PLOP3.LUT P1, PT, PT, PT, UP2, 0x80, 0x8 ;  /* 0x000000000008781c */ /* 0x000fe20003f2f028 */
[----:B------:R-:W-:Y:S01]  /*13e0*/  HFMA2 R12, -RZ, RZ, 0, 0 ;  /* 0x00000000ff0c7431 */ /* 0x000fe200000001ff */
[----:B------:R-:W-:Y:S01]  /*13f0*/  ISETP.EQ.OR P4, PT, R2, RZ, P5 ;  /* 0x000000ff0200720c */ /* 0x000fe20002f82670 */
[----:B------:R-:W-:Y:S01]  /*1400*/  IMAD.MOV.U32 R15, RZ, RZ, 0x1 ;  /* 0x00000001ff0f7424 */ /* 0x000fe200078e00ff */
[----:B------:R-:W-:Y:S01]  /*1410*/  PLOP3.LUT P1, PT, P1, PT, PT, 0x8, 0x80 ;  /* 0x000000000080781c */ /* 0x000fe20000f2e170 */
[----:B------:R-:W-:Y:S01]  /*1420*/  IMAD.MOV.U32 R14, RZ, RZ, RZ ;  /* 0x000000ffff0e7224 */ /* 0x000fe200078e00ff */
[----:B------:R-:W-:Y:S01]  /*1430*/  MOV R8, 0x1 ;  /* 0x0000000100087802 */ /* 0x000fe20000000f00 */
[----:B------:R-:W4:Y:S01]  /*1440*/  LDC R0, c[0x0][0x374] ;  /* 0x0000dd00ff007b82 */ /* 0x000f220000000800 */
[----:B------:R-:W-:Y:S01]  /*1450*/  IMAD.MOV.U32 R10, RZ, RZ, RZ ;  /* 0x000000ffff0a7224 */ /* 0x000fe200078e00ff */
[----:B------:R-:W2:Y:S01]  /*1460*/  LDCU.64 UR22, c[0x0][0x348] ;  /* 0x00006900ff1677ac */ /* 0x000ea20008000a00 */
[----:B------:R-:W-:Y:S01]  /*1470*/  UMOV UR6, URZ ;  /* 0x000000ff00067c82 */ /* 0x000fe20008000000 */
[----:B-1----:R-:W-:-:S04]  /*1480*/  UIADD3 UR5, UPT, UPT, UR13, 0x3f, URZ ;  /* 0x0000003f0d057890 */ /* 0x002fc8000fffe0ff */
[----:B------:R-:W-:-:S04]  /*1490*/  USHF.R.S32.HI UR4, URZ, 0x1f, UR5 ;  /* 0x0000001fff047899 */ /* 0x000fc80008011405 */
[----:B------:R-:W-:-:S04]  /*14a0*/  ULEA.HI UR4, UR4, UR5, URZ, 0x6 ;  /* 0x0000000504047291 */ /* 0x000fc8000f8f30ff */
[----:B------:R-:W-:Y:S02]  /*14b0*/  USHF.R.S32.HI UR15, URZ, 0x6, UR4 ;  /* 0x00000006ff0f7899 */ /* 0x000fe40008011404 */
[----:B------:R-:W-:Y:S02]  /*14c0*/  UIADD3 UR4, UPT, UPT, UR13, -0x1, URZ ;  /* 0xffffffff0d047890 */ /* 0x000fe4000fffe0ff */
[----:B------:R-:W-:Y:S02]  /*14d0*/  UISETP.LT.U32.AND UP0, UPT, UR15, 0x4, UPT ;  /* 0x000000040f00788c */ /* 0x000fe4000bf01070 */
[----:B------:R-:W-:Y:S02]  /*14e0*/  UISETP.GE.U32.AND UP1, UPT, UR4, -0x7f, UPT ;  /* 0xffffff810400788c */ /* 0x000fe4000bf26070 */
[----:B------:R-:W-:Y:S02]  /*14f0*/  USEL UR14, UR15, 0x4, UP0 ;  /* 0x000000040f0e7887 */ /* 0x000fe40008000000 */
[----:B------:R-:W-:-:S02]  /*1500*/  UIADD3 UR13, UPT, UPT, UR13, 0x7e, URZ ;  /* 0x0000007e0d0d7890 */ /* 0x000fc4000fffe0ff */
[----:B------:R-:W-:Y:S02]  /*1510*/  UIADD3 UR5, UPT, UPT, UR14, -0x1, URZ ;  /* 0xffffffff0e057890 */ /* 0x000fe4000fffe0ff */
[----:B------:R-:W-:-:S03]  /*1520*/  UIADD3 UR7, UPT, UPT, UR15, -UR14, URZ ;  /* 0x8000000e0f077290 */ /* 0x000fc6000fffe0ff */
[----:B------:R-:W-:-:S04]  /*1530*/  @UP1 UIADD3 UR5, UPT, UPT, UR14, URZ, URZ ;  /* 0x000000ff0e051290 */ /* 0x000fc8000fffe0ff */
[----:B--2---:R-:W-:-:S12]  /*1540*/  UIADD3 UR5, UPT, UPT, UR5, 0x1, URZ ;  /* 0x0000000105057890 */ /* 0x004fd8000fffe0ff */
.L_x_35:
[----:B------:R-:W-:Y:S01]  /*1550*/  UISETP.NE.AND UP0, UPT, UR37, URZ, UPT ;  /* 0x000000ff2500728c */ /* 0x000fe2000bf05270 */
[----:B------:R-:W1:Y:S08]  /*1560*/  S2UR UR37, SR_CgaCtaId ;  /* 0x00000000002579c3 */ /* 0x000e700000008800 */
[----:B------:R-:W-:Y:S05]  /*1570*/  BRA.U UP0, `(.L_x_18) ;  /* 0x0000000100347547 */ /* 0x000fea000b800000 */
[----:B------:R-:W2:Y:S01]  /*1580*/  S2R R2, SR_CgaCtaId ;  /* 0x0000000000027919 */ /* 0x000ea20000008800 */
[----:B------:R-:W-:-:S04]  /*1590*/  MOV R3, 0x400 ;  /* 0x0000040000037802 */ /* 0x000fc80000000f00 */
[----:B--2---:R-:W-:Y:S02]  /*15a0*/  LEA R3, R2, R3, 0x18 ;  /* 0x0000000302037211 */ /* 0x004fe400078ec0ff */
[----:B------:R-:W-:-:S03]  /*15b0*/  SHF.L.U32 R2, R8, 0x1f, RZ ;  /* 0x0000001f08027819 */ /* 0x000fc600000006ff */
[----:B------:R-:W-:-:S04]  /*15c0*/  IMAD R3, R10, 0x8, R3 ;  /* 0x000000080a037824 */ /* 0x000fc800078e0203 */
[----:B------:R-:W2:Y:S02]  /*15d0*/  SYNCS.PHASECHK.TRANS64.TRYWAIT P0, [R3+URZ+0x100], R2 ;  /* 0x00010002030075a7 */ /* 0x000ea400080011ff */
[----:B--2---:R-:W-:Y:S05]  /*15e0*/  @!P0 BRA `(.L_x_19) ;  /* 0x0000006c00888947 */ /* 0x004fea0003800000 */
.L_x_131:
[----:B------:R-:W-:Y:S01]  /*15f0*/  VIADD R10, R10, 0x1 ;  /* 0x000000010a0a7836 */ /* 0x000fe20000000000 */
[----:B------:R2:W-:Y:S04]  /*1600*/  SYNCS.ARRIVE.TRANS64.A1T0 RZ, [R3+URZ+0xf0], RZ ;  /* 0x0000f0ff03ff79a7 */ /* 0x0005e800081000ff */
[----:B------:R-:W-:-:S04]  /*1610*/  ISETP.NE.AND P0, PT, R10, 0x2, PT ;  /* 0x000000020a00780c */ /* 0x000fc80003f05270 */
[----:B------:R-:W-:Y:S02]  /*1620*/  SEL R10, R10, RZ, P0 ;  /* 0x000000ff0a0a7207 */ /* 0x000fe40000000000 */
[----:B--2---:R-:W-:-:S04]  /*1630*/  SEL R3, RZ, 0x1, P0 ;  /* 0x00000001ff037807 */ /* 0x004fc80000000000 */
[----:B------:R-:W-:-:S07]  /*1640*/  LOP3.LUT R8, R8, R3, RZ, 0x3c, !PT ;  /* 0x0000000308087212 */ /* 0x000fce00078e3cff */
.L_x_18:
[----:B------:R-:W-:Y:S01]  /*1650*/  UMOV UR4, 0x400 ;  /* 0x0000040000047882 */ /* 0x000fe20000000000 */
[----:B------:R-:W-:Y:S01]  /*1660*/  SHF.L.U32 R2, R15, 0x1f, RZ ;  /* 0x0000001f0f027819 */ /* 0x000fe200000006ff */
[----:B-1----:R-:W-:Y:S01]  /*1670*/  ULEA UR4, UR37, UR4, 0x18 ;  /* 0x0000000425047291 */ /* 0x002fe2000f8ec0ff */
[----:B------:R-:W-:Y:S01]  /*1680*/  R2UR UR35, R21 ;  /* 0x00000000152372ca */ /* 0x000fe200000e0000 */
[----:B------:R-:W-:Y:S01]  /*1690*/  UISETP.GE.U32.AND UP0, UPT, UR13, 0x7f, UPT ;  /* 0x0000007f0d00788c */ /* 0x000fe2000bf06070 */
[----:B------:R-:W-:Y:S01]  /*16a0*/  R2UR UR19, R20 ;  /* 0x00000000141372ca */ /* 0x000fe200000e0000 */
[----:B------:R-:W-:Y:S01]  /*16b0*/  ULEA UR8, UR6, UR4, 0x3 ;  /* 0x0000000406087291 */ /* 0x000fe2000f8e18ff */
[----:B------:R-:W-:-:S08]  /*16c0*/  UMOV UR29, URZ ;  /* 0x000000ff001d7c82 */ /* 0x000fd00008000000 */
[----:B------:R1:W2:Y:S01]  /*16d0*/  SYNCS.PHASECHK.TRANS64.TRYWAIT P0, [UR8+0x20], R2 ;  /* 0x00002002ff0075a7 */ /* 0x0002a20008001108 */
[----:B------:R-:W-:Y:S02]  /*16e0*/  USHF.L.U32 UR35, UR35, 0x7, URZ ;  /* 0x0000000723237899 */ /* 0x000fe400080006ff */
[----:B------:R-:W-:Y:S01]  /*16f0*/  USHF.L.U32 UR19, UR19, 0x6, URZ ;  /* 0x0000000613137899 */ /* 0x000fe200080006ff */
[----:B------:R-:W-:Y:S11]  /*1700*/  BRA.U !UP0, `(.L_x_20) ;  /* 0x0000000108d87547 */ /* 0x000ff6000b800000 */
[----:B------:R-:W-:Y:S01]  /*1710*/  UMOV UR21, URZ ;  /* 0x000000ff00157c82 */ /* 0x000fe20008000000 */
[----:B------:R-:W-:-:S05]  /*1720*/  UMOV UR42, UR6 ;  /* 0x00000006002a7c82 */ /* 0x000fca0008000000 */
.L_x_25:
[----:B-1----:R-:W-:Y:S01]  /*1730*/  ULEA UR33, UR42, UR4, 0x3 ;  /* 0x000000042a217291 */ /* 0x002fe2000f8e18ff */
[----:B--2---:R-:W-:Y:S01]  /*1740*/  @!P5 MOV R3, 0xc000 ;  /* 0x0000c0000003d802 */ /* 0x004fe20000000f00 */
[----:B--2---:R-:W-:Y:S10]  /*1750*/  @P0 BRA `(.L_x_21) ;  /* 0x00000000000c0947 */ /* 0x004ff40003800000 */
[----:B------:R-:W-:-:S04]  /*1760*/  SHF.L.U32 R5, R15, 0x1f, RZ ;  /* 0x0000001f0f057819 */ /* 0x000fc800000006ff */
[----:B------:R-:W2:Y:S02]  /*1770*/  SYNCS.PHASECHK.TRANS64.TRYWAIT P0, [UR33+0x20], R5 ;  /* 0x00002005ff0075a7 */ /* 0x000ea40008001121 */
[----:B--2---:R-:W-:Y:S05]  /*1780*/  @!P0 BRA `(.L_x_22) ;  /* 0x0000006c00348947 */ /* 0x004fea0003800000 */
.L_x_21:
[----:B------:R2:W-:Y:S01]  /*1790*/  @!P5 SYNCS.ARRIVE.TRANS64 RZ, [UR33], R3 ;  /* 0x00000003ffffd9a7 */ /* 0x0005e20008000021 */
[----:B------:R-:W-:Y:S04]  /*17a0*/  BSSY.RECONVERGENT B0, `(.L_x_23) ;  /* 0x0000003000007945 */ /* 0x000fe80003800200 */
[----:B------:R-:W-:Y:S05]  /*17b0*/  @P4 BRA `(.L_x_24) ;  /* 0x0000000000044947 */ /* 0x000fea0003800000 */
[----:B------:R-:W-:Y:S05]  /*17c0*/  BPT.TRAP 0x1 ;  /* 0x000000040000795c */ /* 0x000fea0000300000 */
.L_x_24:
[----:B------:R-:W-:Y:S05]  /*17d0*/  BSYNC.RECONVERGENT B0 ;  /* 0x0000000000007941 */ /* 0x000fea0003800200 */
.L_x_23:
[----:B------:R-:W-:Y:S02]  /*17e0*/  UIADD3 UR6, UPT, UPT, UR42, 0x1, URZ ;  /* 0x000000012a067890 */ /* 0x000fe4000fffe0ff */
[----:B------:R-:W-:Y:S02]  /*17f0*/  ULEA UR24, UR42, UR4, 0xf ;  /* 0x000000042a187291 */ /* 0x000fe4000f8e78ff */
[----:B------:R-:W-:Y:S02]  /*1800*/  UISETP.NE.AND UP0, UPT, UR6, 0x4, UPT ;  /* 0x000000040600788c */ /* 0x000fe4000bf05270 */
[----:B------:R-:W-:Y:S02]  /*1810*/  UIADD3 UR40, UP1, UPT, UR22, 0x80, URZ ;  /* 0x0000008016287890 */ /* 0x000fe4000ff3e0ff */
[----:B------:R-:W-:Y:S02]  /*1820*/  USEL UR9, URZ, 0x1, UP0 ;  /* 0x00000001ff097887 */ /* 0x000fe40008000000 */
[----:B------:R-:W-:-:S02]  /*1830*/  USEL UR6, UR6, URZ, UP0 ;  /* 0x000000ff06067287 */ /* 0x000fc40008000000 */
[----:B------:R-:W-:Y:S02]  /*1840*/  USHF.L.U32 UR34, UR21, 0x6, URZ ;  /* 0x0000000615227899 */ /* 0x000fe400080006ff */
[----:B------:R-:W-:Y:S01]  /*1850*/  ULEA UR8, UR6, UR4, 0x3 ;  /* 0x0000000406087291 */ /* 0x000fe2000f8e18ff */
[----:B------:R-:W-:Y:S01]  /*1860*/  LOP3.LUT R15, R15, UR9, RZ, 0x3c, !PT ;  /* 0x000000090f0f7c12 */ /* 0x000fe2000f8e3cff */
[----:B------:R-:W-:Y:S02]  /*1870*/  UIADD3 UR38, UP0, UPT, UR22, 0x180, URZ ;  /* 0x0000018016267890 */ /* 0x000fe4000ff1e0ff */
[----:B------:R-:W-:Y:S01]  /*1880*/  UIADD3.X UR41, UPT, UPT, URZ, UR23, URZ, UP1, !UPT ;  /* 0x00000017ff297290 */ /* 0x000fe20008ffe4ff */
[----:B-1----:R-:W-:Y:S01]  /*1890*/  SHF.L.U32 R2, R15, 0x1f, RZ ;  /* 0x0000001f0f027819 */ /* 0x002fe200000006ff */
[----:B------:R-:W-:Y:S02]  /*18a0*/  UIADD3 UR32, UPT, UPT, UR24, 0x8400, URZ ;  /* 0x0000840018207890 */ /* 0x000fe4000fffe0ff */
[----:B------:R-:W-:Y:S01]  /*18b0*/  UIADD3 UR26, UPT, UPT, UR34, 0x20, URZ ;  /* 0x00000020221a7890 */ /* 0x000fe2000fffe0ff */
[----:B------:R1:W1:Y:S01]  /*18c0*/  SYNCS.PHASECHK.TRANS64.TRYWAIT P0, [UR8+0x20], R2 ;  /* 0x00002002ff0075a7 */ /* 0x0002620008001108 */
[----:B------:R-:W-:-:S02]  /*18d0*/  ULEA UR8, UR42, UR4, 0xe ;  /* 0x000000042a087291 */ /* 0x000fc4000f8e70ff */
[----:B------:R-:W-:Y:S02]  /*18e0*/  UIADD3 UR24, UPT, UPT, UR24, 0xc400, URZ ;  /* 0x0000c40018187890 */ /* 0x000fe4000fffe0ff */
[----:B------:R-:W-:Y:S02]  /*18f0*/  UIADD3.X UR39, UPT, UPT, URZ, UR23, URZ, UP0, !UPT ;  /* 0x00000017ff277290 */ /* 0x000fe400087fe4ff */
[----:B------:R-:W-:Y:S02]  /*1900*/  UIADD3 UR16, UPT, UPT, UR8, 0x28400, URZ ;  /* 0x0002840008107890 */ /* 0x000fe4000fffe0ff */
[----:B------:R-:W-:Y:S01]  /*1910*/  UIADD3 UR8, UPT, UPT, UR8, 0x2a400, URZ ;  /* 0x0002a40008087890 */ /* 0x000fe2000fffe0ff */
[----:B------:R-:W-:Y:S01]  /*1920*/  UMOV UR30, 0x0 ;  /* 0x00000000001e7882 */ /* 0x000fe20000000000 */
[----:B------:R-:W-:Y:S01]  /*1930*/  UMOV UR31, 0x10000000 ;  /* 0x10000000001f7882 */ /* 0x000fe20000000000 */
[----:B------:R-:W-:Y:S01]  /*1940*/  UMOV UR25, UR33 ;  /* 0x0000002100197c82 */ /* 0x000fe20008000000 */
[----:B------:R-:W-:Y:S01]  /*1950*/  UMOV UR27, UR35 ;  /* 0x00000023001b7c82 */ /* 0x000fe20008000000 */
[----:B------:R-:W-:Y:S01]  /*1960*/  UMOV UR28, UR36 ;  /* 0x00000024001c7c82 */ /* 0x000fe20008000000 */
[----:B------:R-:W-:Y:S01]  /*1970*/  UMOV UR17, UR33 ;  /* 0x0000002100117c82 */ /* 0x000fe20008000000 */
[----:B------:R-:W-:Y:S01]  /*1980*/  UMOV UR20, UR36 ;  /* 0x0000002400147c82 */ /* 0x000fe20008000000 */
[----:B------:R-:W-:Y:S01]  /*1990*/  UMOV UR18, UR34 ;  /* 0x0000002200127c82 */ /* 0x000fe20008000000 */
[----:B------:R1:W-:Y:S01]  /*19a0*/  UTMALDG.3D [UR32], [UR40], desc[UR30] ;  /* 0x00001e20280075b4 */ /* 0x0003e20008011000 */
[----:B------:R-:W-:Y:S01]  /*19b0*/  UMOV UR11, UR19 ;  /* 0x00000013000b7c82 */ /* 0x000fe20008000000 */
[----:B------:R-:W-:Y:S01]  /*19c0*/  UMOV UR12, UR36 ;  /* 0x00000024000c7c82 */ /* 0x000fe20008000000 */
[----:B------:R-:W-:Y:S01]  /*19d0*/  UMOV UR9, UR33 ;  /* 0x0000002100097c82 */ /* 0x000fe20008000000 */
[----:B------:R-:W-:Y:S01]  /*19e0*/  UMOV UR10, UR26 ;  /* 0x0000001a000a7c82 */ /* 0x000fe20008000000 */
[----:B------:R-:W-:Y:S01]  /*19f0*/  UIADD3 UR21, UPT, UPT, UR21, 0x1, URZ ;  /* 0x0000000115157890 */ /* 0x000fe2000fffe0ff */
[----:B------:R-:W-:Y:S01]  /*1a00*/  UMOV UR29, UR5 ;  /* 0x00000005001d7c82 */ /* 0x000fe20008000000 */
[----:B------:R1:W-:Y:S02]  /*1a10*/  UTMALDG.3D [UR24], [UR40], desc[UR30] ;  /* 0x00001e18280075b4 */ /* 0x0003e40008011000 */
[----:B------:R-:W-:Y:S01]  /*1a20*/  UISETP.NE.AND UP0, UPT, UR21, UR5, UPT ;  /* 0x000000051500728c */ /* 0x000fe2000bf05270 */
[----:B------:R-:W-:Y:S01]  /*1a30*/  UMOV UR42, UR6 ;  /* 0x00000006002a7c82 */ /* 0x000fe20008000000 */
[----:B------:R1:W-:Y:S01]  /*1a40*/  UTMALDG.3D [UR16], [UR38], desc[UR30] ;  /* 0x00001e10260075b4 */ /* 0x0003e20008011000 */
[----:B------:R1:W-:Y:S06]  /*1a50*/  UTMALDG.3D [UR8], [UR38], desc[UR30] ;  /* 0x00001e08260075b4 */ /* 0x0003ec0008011000 */
[----:B------:R-:W-:Y:S05]  /*1a60*/  BRA.U UP0, `(.L_x_25) ;  /* 0xfffffffd00307547 */ /* 0x000fea000b83ffff */
.L_x_20:
[----:B-1----:R-:W-:Y:S01]  /*1a70*/  ULEA UR8, UR6, UR4, 0x3 ;  /* 0x0000000406087291 */ /* 0x002fe2000f8e18ff */
[----:B------:R-:W-:Y:S01]  /*1a80*/  SHF.L.U32 R2, R15, 0x1f, RZ ;  /* 0x0000001f0f027819 */ /* 0x000fe200000006ff */
[----:B------:R-:W-:Y:S01]  /*1a90*/  @!P1 SYNCS.ARRIVE.TRANS64.A1T0 RZ, [UR4+0x88], RZ ;  /* 0x000088ffffff99a7 */ /* 0x000fe20008100004 */
[----:B------:R-:W-:-:S06]  /*1aa0*/  UISETP.GT.AND UP0, UPT, UR15, UR14, UPT ;  /* 0x0000000e0f00728c */ /* 0x000fcc000bf04270 */
[----:B--2---:R1:W2:Y:S03]  /*1ab0*/  SYNCS.PHASECHK.TRANS64.TRYWAIT P0, [UR8+0x20], R2 ;  /* 0x00002002ff0075a7 */ /* 0x0042a60008001108 */
[----:B------:R-:W-:Y:S05]  /*1ac0*/  BRA.U !UP0, `(.L_x_26) ;  /* 0x0000000108d47547 */ /* 0x000fea000b800000 */
[----:B------:R-:W-:Y:S01]  /*1ad0*/  UIADD3 UR21, UPT, UPT, UR7, UR29, URZ ;  /* 0x0000001d07157290 */ /* 0x000fe2000fffe0ff */
[----:B------:R-:W-:-:S11]  /*1ae0*/  UMOV UR42, UR6 ;  /* 0x00000006002a7c82 */ /* 0x000fd60008000000 */
.L_x_31:
[----:B-1----:R-:W-:Y:S01]  /*1af0*/  ULEA UR33, UR42, UR4, 0x3 ;  /* 0x000000042a217291 */ /* 0x002fe2000f8e18ff */
[----:B--2---:R-:W-:Y:S01]  /*1b00*/  @!P5 MOV R3, 0xc000 ;  /* 0x0000c0000003d802 */ /* 0x004fe20000000f00 */
[----:B--2---:R-:W-:Y:S10]  /*1b10*/  @P0 BRA `(.L_x_27) ;  /* 0x00000000000c0947 */ /* 0x004ff40003800000 */
[----:B------:R-:W-:-:S04]  /*1b20*/  SHF.L.U32 R5, R15, 0x1f, RZ ;  /* 0x0000001f0f057819 */ /* 0x000fc800000006ff */
[----:B------:R-:W2:Y:S02]  /*1b30*/  SYNCS.PHASECHK.TRANS64.TRYWAIT P0, [UR33+0x20], R5 ;  /* 0x00002005ff0075a7 */ /* 0x000ea40008001121 */
[----:B--2---:R-:W-:Y:S05]  /*1b40*/  @!P0 BRA `(.L_x_28) ;  /* 0x00000068005c8947 */ /* 0x004fea0003800000 */
.L_x_27:
[----:B------:R2:W-:Y:S01]  /*1b50*/  @!P5 SYNCS.ARRIVE.TRANS64 RZ, [UR33], R3 ;  /* 0x00000003ffffd9a7 */ /* 0x0005e20008000021 */
[----:B------:R-:W-:Y:S04]  /*1b60*/  BSSY.RECONVERGENT B0, `(.L_x_29) ;  /* 0x0000003000007945 */ /* 0x000fe80003800200 */
[----:B------:R-:W-:Y:S05]  /*1b70*/  @P4 BRA `(.L_x_30) ;  /* 0x0000000000044947 */ /* 0x000fea0003800000 */
[----:B------:R-:W-:Y:S05]  /*1b80*/  BPT.TRAP 0x1 ;  /* 0x000000040000795c */ /* 0x000fea0000300000 */
.L_x_30:
[----:B------:R-:W-:Y:S05]  /*1b90*/  BSYNC.RECONVERGENT B0 ;  /* 0x0000000000007941 */ /* 0x000fea0003800200 */
.L_x_29:
        /* <DEDUP_REMOVED lines=32> */
[----:B------:R-:W-:Y:S01]  /*1da0*/  UMOV UR10, UR26 ;  /* 0x0000001a000a7c82 */ /* 0x000fe20008000000 */
[----:B------:R-:W-:Y:S01]  /*1db0*/  UIADD3 UR29, UPT, UPT, UR29, 0x1, URZ ;  /* 0x000000011d1d7890 */ /* 0x000fe2000fffe0ff */
[----:B------:R1:W-:Y:S01]  /*1dc0*/  UTMALDG.3D [UR24], [UR40], desc[UR30] ;  /* 0x00001e18280075b4 */ /* 0x0003e20008011000 */
[----:B------:R-:W-:-:S02]  /*1dd0*/  UMOV UR42, UR6 ;  /* 0x00000006002a7c82 */ /* 0x000fc40008000000 */
[----:B------:R-:W-:Y:S01]  /*1de0*/  UISETP.NE.AND UP0, UPT, UR29, UR21, UPT ;  /* 0x000000151d00728c */ /* 0x000fe2000bf05270 */
[----:B------:R1:W-:Y:S01]  /*1df0*/  UTMALDG.3D [UR16], [UR38], desc[UR30] ;  /* 0x00001e10260075b4 */ /* 0x0003e20008011000 */
[----:B------:R1:W-:Y:S07]  /*1e00*/  UTMALDG.3D [UR8], [UR38], desc[UR30] ;  /* 0x00001e08260075b4 */ /* 0x0003ee0008011000 */
[----:B------:R-:W-:Y:S05]  /*1e10*/  BRA.U UP0, `(.L_x_31) ;  /* 0xfffffffd00347547 */ /* 0x000fea000b83ffff */
.L_x_26:
[----:B-1----:R-:W-:Y:S01]  /*1e20*/  LEA R2, R14, UR4, 0x3 ;  /* 0x000000040e027c11 */ /* 0x002fe2000f8e18ff */
[----:B------:R-:W-:Y:S01]  /*1e30*/  NOP ;  /* 0x0000000000007918 */ /* 0x000fe20000000000 */
[----:B--2---:R-:W-:Y:S02]  /*1e40*/  SHF.L.U32 R3, R12, 0x1f, RZ ;  /* 0x0000001f0c037819 */ /* 0x004fe400000006ff */
[----:B------:R-:W-:Y:S02]  /*1e50*/  LEA R4, R14, UR4, 0x4 ;  /* 0x000000040e047c11 */ /* 0x000fe4000f8e20ff */
[----:B------:R-:W1:Y:S02]  /*1e60*/  SYNCS.PHASECHK.TRANS64.TRYWAIT P0, [R2+URZ+0x90], R3 ;  /* 0x00009003020075a7 */ /* 0x000e6400080011ff */
[----:B-1----:R-:W-:Y:S05]  /*1e70*/  @!P0 BRA `(.L_x_32) ;  /* 0x0000006400a88947 */ /* 0x002fea0003800000 */
.L_x_134:
[----:B------:R-:W2:Y:S01]  /*1e80*/  LDS.128 R4, [R4+0x120] ;  /* 0x0001200004047984 */ /* 0x000ea20000000c00 */
[----:B---3--:R-:W-:Y:S01]  /*1e90*/  ISETP.GE.AND P0, PT, R26, 0x1, PT ;  /* 0x000000011a00780c */ /* 0x008fe20003f06270 */
[----:B-1----:R-:W-:Y:S01]  /*1ea0*/  VIADD R2, R2, 0xa0 ;  /* 0x000000a002027836 */ /* 0x002fe20000000000 */
[----:B------:R-:W-:Y:S01]  /*1eb0*/  @!PT LDS RZ, [RZ] ;  /* 0x00000000fffff984 */ /* 0x000fe20000000800 */
[----:B------:R-:W-:Y:S01]  /*1ec0*/  @!PT LDS RZ, [RZ] ;  /* 0x00000000fffff984 */ /* 0x000fe20000000800 */
[----:B------:R-:W-:Y:S01]  /*1ed0*/  @!PT LDS RZ, [RZ] ;  /* 0x00000000fffff984 */ /* 0x000fe20000000800 */
[----:B------:R-:W-:Y:S01]  /*1ee0*/  @!PT LDS RZ, [RZ] ;  /* 0x00000000fffff984 */ /* 0x000fe20000000800 */
[----:B------:R1:W-:Y:S06]  /*1ef0*/  MEMBAR.ALL.CTA ;  /* 0x0000000000007992 */ /* 0x0003ec0000008000 */
[----:B-1----:R-:W1:Y:S01]  /*1f00*/  FENCE.VIEW.ASYNC.S ;  /* 0x00000000000073c6 */ /* 0x002e620000000000 */
[----:B------:R-:W-:-:S04]  /*1f10*/  PRMT R2, RZ, 0x654, R2 ;  /* 0x00000654ff027816 */ /* 0x000fc80000000002 */
[----:B-1----:R1:W-:Y:S01]  /*1f20*/  SYNCS.ARRIVE.TRANS64.RED.A1T0 RZ, [R2+URZ], RZ ;  /* 0x000000ff02ff79a7 */ /* 0x0023e200081004ff */
[----:B--2---:R-:W-:-:S13]  /*1f30*/  LOP3.LUT P2, RZ, R6, 0x1, RZ, 0xc0, !PT ;  /* 0x0000000106ff7812 */ /* 0x004fda000784c0ff */
[----:B------:R-:W-:Y:S01]  /*1f40*/  @P2 SHF.R.U32.HI R3, RZ, 0x10, R5 ;  /* 0x00000010ff032819 */ /* 0x000fe20000011605 */
[----:B------:R-:W-:Y:S01]  /*1f50*/  VOTEU.ANY UP0, P2 ;  /* 0x0000000000ff7886 */ /* 0x000fe20001000100 */
[----:B------:R-:W-:Y:S02]  /*1f60*/  @P2 MOV R13, R4 ;  /* 0x00000004000d2202 */ /* 0x000fe40000000f00 */
[----:B------:R-:W-:Y:S02]  /*1f70*/  @P2 R2UR.BROADCAST UR8, R3 ;  /* 0x00000000030822ca */ /* 0x000fe400008e0000 */
[----:B------:R-:W-:-:S11]  /*1f80*/  @P2 LOP3.LUT R11, R5, 0xffff, RZ, 0xc0, !PT ;  /* 0x0000ffff050b2812 */ /* 0x000fd600078ec0ff */
[----:B------:R-:W-:Y:S01]  /*1f90*/  @UP0 UMOV UR36, UR8 ;  /* 0x0000000800240c82 */ /* 0x000fe20008000000 */
[----:B-1----:R-:W-:Y:S05]  /*1fa0*/  @!P0 BRA `(.L_x_33) ;  /* 0x0000000000b88947 */ /* 0x002fea0003800000 */
[----:B------:R-:W4:Y:S01]  /*1fb0*/  LDC.64 R4, c[0x0][0xb18] ;  /* 0x0002c600ff047b82 */ /* 0x000f220000000a00 */
[----:B------:R-:W-:-:S07]  /*1fc0*/  ISETP.NE.AND P3, PT, R26, 0x1, PT ;  /* 0x000000011a00780c */ /* 0x000fce0003f65270 */
[----:B------:R-:W1:Y:S08]  /*1fd0*/  LDC.64 R6, c[0x0][0xb10] ;  /* 0x0002c400ff067b82 */ /* 0x000e700000000a00 */
[----:B------:R-:W2:Y:S08]  /*1fe0*/  LDC R16, c[0x0][0xb20] ;  /* 0x0002c800ff107b82 */ /* 0x000eb00000000800 */
[----:B------:R-:W3:Y:S01]  /*1ff0*/  LDC R18, c[0x0][0xb0c] ;  /* 0x0002c300ff127b82 */ /* 0x000ee20000000800 */
[----:B----4-:R-:W-:Y:S01]  /*2000*/  IMAD.HI.U32 R17, R0, R5, RZ ;  /* 0x0000000500117227 */ /* 0x010fe200078e00ff */
[----:B------:R-:W-:-:S03]  /*2010*/  ISETP.NE.AND P0, PT, R4, 0x1, PT ;  /* 0x000000010400780c */ /* 0x000fc60003f05270 */
[----:B------:R-:W-:-:S03]  /*2020*/  IMAD.HI.U32 R5, R11, R5, RZ ;  /* 0x000000050b057227 */ /* 0x000fc600078e00ff */
[----:B------:R-:W4:Y:S01]  /*2030*/  LDC.64 R2, c[0x0][0xb28] ;  /* 0x0002ca00ff027b82 */ /* 0x000f220000000a00 */
[----:B-1----:R-:W-:-:S04]  /*2040*/  IMAD.HI.U32 R20, R9, R6, RZ ;  /* 0x0000000609147227 */ /* 0x002fc800078e00ff */
[----:B------:R-:W-:Y:S01]  /*2050*/  IMAD.HI.U32 R22, R13, R6, RZ ;  /* 0x000000060d167227 */ /* 0x000fe200078e00ff */
[----:B------:R-:W-:Y:S02]  /*2060*/  SHF.R.U32.HI R20, RZ, R7, R20 ;  /* 0x00000007ff147219 */ /* 0x000fe40000011614 */
[-C--:B--2---:R-:W-:Y:S02]  /*2070*/  SHF.R.U32.HI R17, RZ, R16.reuse, R17 ;  /* 0x00000010ff117219 */ /* 0x084fe40000011611 */
[----:B------:R-:W-:Y:S02]  /*2080*/  SHF.R.U32.HI R16, RZ, R16, R5 ;  /* 0x00000010ff107219 */ /* 0x000fe40000011605 */
[----:B------:R-:W-:Y:S02]  /*2090*/  SEL R17, R0, R17, !P0 ;  /* 0x0000001100117207 */ /* 0x000fe40004000000 */
[----:B------:R-:W-:Y:S02]  /*20a0*/  SHF.R.U32.HI R22, RZ, R7, R22 ;  /* 0x00000007ff167219 */ /* 0x000fe40000011616 */
[----:B---3--:R-:W-:-:S02]  /*20b0*/  ISETP.NE.AND P1, PT, R18, 0x1, PT ;  /* 0x000000011200780c */ /* 0x008fc40003f25270 */
[----:B------:R-:W-:Y:S02]  /*20c0*/  SEL R5, R11, R16, !P0 ;  /* 0x000000100b057207 */ /* 0x000fe40004000000 */
[----:B------:R-:W-:Y:S02]  /*20d0*/  SEL R19, R9, R20, !P1 ;  /* 0x0000001409137207 */ /* 0x000fe40004800000 */
[----:B------:R-:W-:Y:S01]  /*20e0*/  SEL R7, R13, R22, !P1 ;  /* 0x000000160d077207 */ /* 0x000fe20004800000 */
[----:B----4-:R-:W-:-:S04]  /*20f0*/  IMAD.HI.U32 R20, R17, R2, RZ ;  /* 0x0000000211147227 */ /* 0x010fc800078e00ff */
[----:B------:R-:W-:Y:S01]  /*2100*/  IMAD.HI.U32 R6, R19, R2, RZ ;  /* 0x0000000213067227 */ /* 0x000fe200078e00ff */
[----:B------:R-:W-:-:S04]  /*2110*/  @P3 SHF.R.U32.HI R17, RZ, R3, R20 ;  /* 0x00000003ff113219 */ /* 0x000fc80000011614 */
        /* <DEDUP_REMOVED lines=8> */
[----:B------:R-:W-:-:S04]  /*21a0*/  @!P0 IMAD.HI.U32 R16, R7, R2, RZ ;  /* 0x0000000207108227 */ /* 0x000fc800078e00ff */
[----:B------:R-:W-:Y:S01]  /*21b0*/  IMAD.MOV R2, RZ, RZ, -R6 ;  /* 0x000000ffff027224 */ /* 0x000fe200078e0a06 */
[----:B------:R-:W-:-:S03]  /*21c0*/  @!P0 SHF.R.U32.HI R16, RZ, R3, R16 ;  /* 0x00000003ff108219 */ /* 0x000fc60000011610 */
[----:B------:R-:W-:Y:S01]  /*21d0*/  IMAD R2, R26, R2, R5 ;  /* 0x000000021a027224 */ /* 0x000fe200078e0205 */
[----:B------:R-:W-:Y:S02]  /*21e0*/  @!P0 SEL R3, R7, R16, !P3 ;  /* 0x0000001007038207 */ /* 0x000fe40005800000 */
[----:B------:R-:W-:-:S03]  /*21f0*/  IADD3 R16, PT, PT, -R5, RZ, RZ ;  /* 0x000000ff05107210 */ /* 0x000fc60007ffe1ff */
[--C-:B------:R-:W-:Y:S02]  /*2200*/  @!P0 IMAD.IADD R6, R6, 0x1, -R3.reuse ;  /* 0x0000000106068824 */ /* 0x100fe400078e0a03 */
[----:B------:R-:W-:Y:S01]  /*2210*/  @!P0 IMAD R3, R2, R19, R3 ;  /* 0x0000001302038224 */ /* 0x000fe200078e0203 */
[----:B------:R-:W-:Y:S01]  /*2220*/  IADD3 R2, PT, PT, -R7, RZ, RZ ;  /* 0x000000ff07027210 */ /* 0x000fe20007ffe1ff */
[----:B------:R-:W-:Y:S02]  /*2230*/  @!P0 IMAD R5, R26, R6, R7 ;  /* 0x000000061a058224 */ /* 0x000fe400078e0207 */
[----:B------:R-:W-:Y:S02]  /*2240*/  IMAD R11, R4, R16, R11 ;  /* 0x00000010040b7224 */ /* 0x000fe400078e020b */
[----:B------:R-:W-:Y:S02]  /*2250*/  @!P0 IMAD.MOV.U32 R7, RZ, RZ, R3 ;  /* 0x000000ffff078224 */ /* 0x000fe400078e0003 */
[----:B------:R-:W-:-:S02]  /*2260*/  IMAD R2, R18, R2, R13 ;  /* 0x0000000212027224 */ /* 0x000fc400078e020d */
[----:B------:R-:W-:Y:S02]  /*2270*/  IMAD R11, R5, R4, R11 ;  /* 0x00000004050b7224 */ /* 0x000fe400078e020b */
[----:B------:R-:W-:Y:S02]  /*2280*/  IMAD R13, R7, R18, R2 ;  /* 0x00000012070d7224 */ /* 0x000fe400078e0202 */
.L_x_33:
[----:B------:R-:W1:Y:S02]  /*2290*/  LDCU UR8, c[0x0][0xb30] ;  /* 0x00016600ff0877ac */ /* 0x000e640008000800 */
[----:B-1----:R-:W-:-:S09]  /*22a0*/  UISETP.NE.AND UP0, UPT, UR8, 0x1, UPT ;  /* 0x000000010800788c */ /* 0x002fd2000bf05270 */
[----:B------:R-:W-:Y:S05]  /*22b0*/  BRA.U UP0, `(.L_x_34) ;  /* 0x0000000100407547 */ /* 0x000fea000b800000 */
[----:B------:R-:W1:Y:S08]  /*22c0*/  LDC.64 R4, c[0x0][0xb10] ;  /* 0x0002c400ff047b82 */ /* 0x000e700000000a00 */
[----:B------:R-:W2:Y:S08]  /*22d0*/  LDC.64 R2, c[0x0][0xb18] ;  /* 0x0002c600ff027b82 */ /* 0x000eb00000000a00 */
[----:B------:R-:W3:Y:S08]  /*22e0*/  LDC R6, c[0x0][0xb20] ;  /* 0x0002c800ff067b82 */ /* 0x000ef00000000800 */
[----:B------:R-:W4:Y:S01]  /*22f0*/  LDC R16, c[0x0][0xb0c] ;  /* 0x0002c300ff107b82 */ /* 0x000f220000000800 */
[----:B-1----:R-:W-:-:S05]  /*2300*/  IMAD.HI.U32 R4, R13, R4, RZ ;  /* 0x000000040d047227 */ /* 0x002fca00078e00ff */
[----:B------:R-:W-:Y:S01]  /*2310*/  SHF.R.U32.HI R4, RZ, R5, R4 ;  /* 0x00000005ff047219 */ /* 0x000fe20000011604 */
[----:B--2---:R-:W-:Y:S01]  /*2320*/  IMAD.HI.U32 R3, R11, R3, RZ ;  /* 0x000000030b037227 */ /* 0x004fe200078e00ff */
[----:B------:R-:W-:-:S04]  /*2330*/  ISETP.NE.AND P0, PT, R2, 0x1, PT ;  /* 0x000000010200780c */ /* 0x000fc80003f05270 */
[----:B---3--:R-:W-:-:S04]  /*2340*/  SHF.R.U32.HI R6, RZ, R6, R3 ;  /* 0x00000006ff067219 */ /* 0x008fc80000011603 */
[----:B------:R-:W-:Y:S02]  /*2350*/  SEL R3, R11, R6, !P0 ;  /* 0x000000060b037207 */ /* 0x000fe40004000000 */
[----:B----4-:R-:W-:-:S04]  /*2360*/  ISETP.NE.AND P1, PT, R16, 0x1, PT ;  /* 0x000000011000780c */ /* 0x010fc80003f25270 */
[----:B------:R-:W-:-:S05]  /*2370*/  SEL R4, R13, R4, !P1 ;  /* 0x000000040d047207 */ /* 0x000fca0004800000 */
[----:B------:R-:W-:Y:S02]  /*2380*/  IMAD.IADD R5, R3, 0x1, -R4 ;  /* 0x0000000103057824 */ /* 0x000fe400078e0a04 */
[----:B------:R-:W-:Y:S02]  /*2390*/  IMAD.IADD R3, R4, 0x1, -R3 ;  /* 0x0000000104037824 */ /* 0x000fe400078e0a03 */
[----:B------:R-:W-:Y:S02]  /*23a0*/  IMAD R13, R5, R16, R13 ;  /* 0x00000010050d7224 */ /* 0x000fe400078e020d */
[----:B------:R-:W-:-:S07]  /*23b0*/  IMAD R11, R3, R2, R11 ;  /* 0x00000002030b7224 */ /* 0x000fce00078e020b */
.L_x_34:
[----:B------:R-:W-:Y:S01]  /*23c0*/  VIADD R14, R14, 0x1 ;  /* 0x000000010e0e7836 */ /* 0x000fe20000000000 */
[----:B------:R-:W-:Y:S01]  /*23d0*/  PLOP3.LUT P1, PT, PT, PT, PT, 0x80, 0x8 ;  /* 0x000000000008781c */ /* 0x000fe20003f2f070 */
[----:B------:R-:W-:Y:S02]  /*23e0*/  IMAD.IADD R21, R13, 0x1, R68 ;  /* 0x000000010d157824 */ /* 0x000fe400078e0244 */
[----:B------:R-:W-:Y:S01]  /*23f0*/  IMAD.IADD R20, R11, 0x1, R66 ;  /* 0x000000010b147824 */ /* 0x000fe200078e0242 */
[----:B------:R-:W-:-:S04]  /*2400*/  ISETP.NE.AND P0, PT, R14, 0x2, PT ;  /* 0x000000020e00780c */ /* 0x000fc80003f05270 */
[----:B------:R-:W-:Y:S02]  /*2410*/  SEL R3, RZ, 0x1, P0 ;  /* 0x00000001ff037807 */ /* 0x000fe40000000000 */
[----:B------:R-:W-:Y:S02]  /*2420*/  SEL R14, R14, RZ, P0 ;  /* 0x000000ff0e0e7207 */ /* 0x000fe40000000000 */
[----:B------:R-:W-:Y:S01]  /*2430*/  LOP3.LUT R12, R12, R3, RZ, 0x3c, !PT ;  /* 0x000000030c0c7212 */ /* 0x000fe200078e3cff */
[----:B------:R-:W-:Y:S06]  /*2440*/  @P2 BRA `(.L_x_35) ;  /* 0xfffffff000402947 */ /* 0x000fec000383ffff */
[----:B------:R-:W-:Y:S01]  /*2450*/  UIADD3 UR4, UPT, UPT, UR4, 0x20, URZ ;  /* 0x0000002004047890 */ /* 0x000fe2000fffe0ff */
[----:B------:R-:W-:-:S03]  /*2460*/  SHF.L.U32 R3, R15, 0x1f, RZ ;  /* 0x0000001f0f037819 */ /* 0x000fc600000006ff */
[----:B------:R-:W-:-:S09]  /*2470*/  ULEA UR5, UR6, UR4, 0x3 ;  /* 0x0000000406057291 */ /* 0x000fd2000f8e18ff */
[----:B------:R-:W1:Y:S02]  /*2480*/  SYNCS.PHASECHK.TRANS64.TRYWAIT P0, [UR5], R3 ;  /* 0x00000003ff0075a7 */ /* 0x000e640008001105 */
[----:B-1----:R-:W-:Y:S05]  /*2490*/  @!P0 BRA `(.L_x_36) ;  /* 0x0000006000348947 */ /* 0x002fea0003800000 */
.L_x_136:
[----:B------:R-:W-:-:S04]  /*24a0*/  UIADD3 UR6, UPT, UPT, UR6, 0x1, URZ ;  /* 0x0000000106067890 */ /* 0x000fc8000fffe0ff */
[----:B------:R-:W-:-:S04]  /*24b0*/  UISETP.NE.AND UP0, UPT, UR6, 0x4, UPT ;  /* 0x000000040600788c */ /* 0x000fc8000bf05270 */
[----:B------:R-:W-:Y:S02]  /*24c0*/  USEL UR7, URZ, 0x1, UP0 ;  /* 0x00000001ff077887 */ /* 0x000fe40008000000 */
[----:B------:R-:W-:-:S04]  /*24d0*/  USEL UR6, UR6, URZ, UP0 ;  /* 0x000000ff06067287 */ /* 0x000fc80008000000 */
[----:B------:R-:W-:Y:S01]  /*24e0*/  ULEA UR5, UR6, UR4, 0x3 ;  /* 0x0000000406057291 */ /* 0x000fe2000f8e18ff */
[----:B------:R-:W-:-:S04]  /*24f0*/  LOP3.LUT R2, R15, UR7, RZ, 0x3c, !PT ;  /* 0x000000070f027c12 */ /* 0x000fc8000f8e3cff */
[----:B-1----:R-:W-:-:S04]  /*2500*/  SHF.L.U32 R3, R2, 0x1f, RZ ;  /* 0x0000001f02037819 */ /* 0x002fc800000006ff */
[----:B------:R-:W1:Y:S02]  /*2510*/  SYNCS.PHASECHK.TRANS64.TRYWAIT P0, [UR5], R3 ;  /* 0x00000003ff0075a7 */ /* 0x000e640008001105 */
[----:B-1----:R-:W-:Y:S05]  /*2520*/  @!P0 BRA `(.L_x_37) ;  /* 0x0000006000288947 */ /* 0x002fea0003800000 */
.L_x_138:
        /* <DEDUP_REMOVED lines=9> */
.L_x_140:
[----:B------:R-:W-:-:S04]  /*25c0*/  UIADD3 UR6, UPT, UPT, UR6, 0x1, URZ ;  /* 0x0000000106067890 */ /* 0x000fc8000fffe0ff */
[----:B------:R-:W-:-:S04]  /*25d0*/  UISETP.NE.AND UP0, UPT, UR6, 0x4, UPT ;  /* 0x000000040600788c */ /* 0x000fc8000bf05270 */
[----:B------:R-:W-:Y:S02]  /*25e0*/  USEL UR5, URZ, 0x1, UP0 ;  /* 0x00000001ff057887 */ /* 0x000fe40008000000 */
[----:B------:R-:W-:-:S04]  /*25f0*/  USEL UR6, UR6, URZ, UP0 ;  /* 0x000000ff06067287 */ /* 0x000fc80008000000 */
[----:B------:R-:W-:Y:S01]  /*2600*/  ULEA UR6, UR6, UR4, 0x3 ;  /* 0x0000000406067291 */ /* 0x000fe2000f8e18ff */
[----:B-1----:R-:W-:-:S04]  /*2610*/  LOP3.LUT R3, R2, UR5, RZ, 0x3c, !PT ;  /* 0x0000000502037c12 */ /* 0x002fc8000f8e3cff */
[----:B------:R-:W-:Y:S01]  /*2620*/  SHF.L.U32 R3, R3, 0x1f, RZ ;  /* 0x0000001f03037819 */ /* 0x000fe200000006ff */
[----:B----4-:R-:W-:-:S07]  /*2630*/  IMAD.U32 R0, RZ, RZ, UR6 ;  /* 0x00000006ff007e24 */ /* 0x010fce000f8e00ff */
.L_x_39:
[----:B-1----:R1:W2:Y:S02]  /*2640*/  SYNCS.PHASECHK.TRANS64.TRYWAIT P0, [R0+URZ], R3 ;  /* 0x00000003000075a7 */ /* 0x0022a400080011ff */
[----:B--2---:R-:W-:Y:S05]  /*2650*/  @!P0 NANOSLEEP.SYNCS 0x989680 ;  /* 0x009896800000895d */ /* 0x004fea0003900000 */
[----:B------:R-:W2:Y:S02]  /*2660*/  @!P0 SYNCS.PHASECHK.TRANS64 P0, [R0+URZ], R3 ;  /* 0x00000003000085a7 */ /* 0x000ea400080010ff */
[----:B--2---:R-:W-:Y:S05]  /*2670*/  @P0 EXIT ;  /* 0x000000000000094d */ /* 0x004fea0003800000 */
[----:B------:R-:W-:Y:S05]  /*2680*/  BRA `(.L_x_39) ;  /* 0xfffffffc00ec7947 */ /* 0x000fea000383ffff */
.L_x_17:
[----:B------:R-:W-:-:S04]  /*2690*/  UISETP.NE.AND UP1, UPT, UR37, URZ, UPT ;  /* 0x000000ff2500728c */ /* 0x000fc8000bf25270 */
[----:B------:R-:W-:-:S09]  /*26a0*/  UISETP.NE.OR UP1, UPT, UR8, 0x1, UP1 ;  /* 0x000000010800788c */ /* 0x000fd20008f25670 */
[----:B------:R-:W-:Y:S05]  /*26b0*/  BRA.U UP1, `(.L_x_40) ;  /* 0x0000000501487547 */ /* 0x000fea000b800000 */
[----:B------:R-:W-:Y:S01]  /*26c0*/  ISETP.NE.AND P2, PT, R2, RZ, PT ;  /* 0x000000ff0200720c */ /* 0x000fe20003f45270 */
[----:B------:R-:W-:Y:S01]  /*26d0*/  IMAD.MOV.U32 R12, RZ, RZ, 0x1 ;  /* 0x00000001ff0c7424 */ /* 0x000fe200078e00ff */
[----:B------:R-:W-:Y:S02]  /*26e0*/  CS2R R10, SRZ ;  /* 0x00000000000a7805 */ /* 0x000fe4000001ff00 */
[----:B------:R-:W-:Y:S01]  /*26f0*/  CS2R R8, SRZ ;  /* 0x0000000000087805 */ /* 0x000fe2000001ff00 */
[----:B------:R-:W-:Y:S01]  /*2700*/  UMOV UR4, 0x400 ;  /* 0x0000040000047882 */ /* 0x000fe20000000000 */
[----:B------:R-:W-:Y:S01]  /*2710*/  UMOV UR6, URZ ;  /* 0x000000ff00067c82 */ /* 0x000fe20008000000 */
[----:B------:R-:W-:-:S12]  /*2720*/  ULEA UR37, UR37, UR4, 0x18 ;  /* 0x0000000425257291 */ /* 0x000fd8000f8ec0ff */
.L_x_44:
[----:B------:R-:W-:Y:S02]  /*2730*/  LEA R0, R8, UR37, 0x3 ;  /* 0x0000002508007c11 */ /* 0x000fe4000f8e18ff */
[----:B------:R-:W-:-:S03]  /*2740*/  SHF.L.U32 R5, R9, 0x1f, RZ ;  /* 0x0000001f09057819 */ /* 0x000fc600000006ff */
[----:B------:R-:W-:Y:S01]  /*2750*/  VIADD R4, R0, 0x100 ;  /* 0x0000010000047836 */ /* 0x000fe20000000000 */
[----:B------:R-:W1:Y:S02]  /*2760*/  SYNCS.PHASECHK.TRANS64.TRYWAIT P0, [R0+URZ+0xf0], R5 ;  /* 0x0000f005000075a7 */ /* 0x000e6400080011ff */
[----:B-1----:R-:W-:Y:S05]  /*2770*/  @!P0 BRA `(.L_x_41) ;  /* 0x0000005c00c48947 */ /* 0x002fea0003800000 */
.L_x_141:
[----:B------:R-:W-:Y:S01]  /*2780*/  ULEA UR5, UR6, UR37, 0x3 ;  /* 0x0000002506057291 */ /* 0x000fe2000f8e18ff */
[----:B------:R-:W-:Y:S02]  /*2790*/  PRMT R4, RZ, 0x654, R4 ;  /* 0x00000654ff047816 */ /* 0x000fe40000000004 */
[----:B-1----:R-:W-:Y:S01]  /*27a0*/  SHF.L.U32 R5, R12, 0x1f, RZ ;  /* 0x0000001f0c057819 */ /* 0x002fe200000006ff */
[----:B------:R-:W-:Y:S01]  /*27b0*/  UIADD3 UR4, UPT, UPT, UR5, 0x90, URZ ;  /* 0x0000009005047890 */ /* 0x000fe2000fffe0ff */
[----:B------:R1:W-:Y:S05]  /*27c0*/  SYNCS.ARRIVE.TRANS64.RED.A1T0 RZ, [R4+URZ], RZ ;  /* 0x000000ff04ff79a7 */ /* 0x0003ea00081004ff */
[----:B------:R-:W-:Y:S01]  /*27d0*/  IMAD.U32 R7, RZ, RZ, UR4 ;  /* 0x00000004ff077e24 */ /* 0x000fe2000f8e00ff */
[----:B------:R-:W2:Y:S04]  /*27e0*/  SYNCS.PHASECHK.TRANS64.TRYWAIT P0, [UR5+0xa0], R5 ;  /* 0x0000a005ff0075a7 */ /* 0x000ea80008001105 */
[----:B------:R-:W-:Y:S01]  /*27f0*/  PRMT R6, R2, 0x654, R7 ;  /* 0x0000065402067816 */ /* 0x000fe20000000007 */
[----:B-1----:R-:W-:Y:S01]  /*2800*/  @!P2 IMAD.MOV.U32 R4, RZ, RZ, 0x10 ;  /* 0x00000010ff04a424 */ /* 0x002fe200078e00ff */
[----:B--2---:R-:W-:Y:S06]  /*2810*/  @!P0 BRA `(.L_x_42) ;  /* 0x0000005c00b08947 */ /* 0x004fec0003800000 */
.L_x_143:
[----:B------:R-:W-:Y:S01]  /*2820*/  ULEA UR4, UR6, UR37, 0x4 ;  /* 0x0000002506047291 */ /* 0x000fe2000f8e20ff */
[----:B------:R-:W-:Y:S01]  /*2830*/  SEL R3, R6, R3, !P2 ;  /* 0x0000000306037207 */ /* 0x000fe20005000000 */
[----:B------:R-:W-:Y:S01]  /*2840*/  UIADD3 UR5, UPT, UPT, UR5, 0x90, URZ ;  /* 0x0000009005057890 */ /* 0x000fe2000fffe0ff */
[----:B-1----:R-:W-:Y:S01]  /*2850*/  LEA R0, R11, UR37, 0x3 ;  /* 0x000000250b007c11 */ /* 0x002fe2000f8e18ff */
[----:B------:R-:W-:Y:S01]  /*2860*/  UIADD3 UR4, UPT, UPT, UR4, 0x120, URZ ;  /* 0x0000012004047890 */ /* 0x000fe2000fffe0ff */
[----:B------:R-:W-:Y:S01]  /*2870*/  SHF.L.U32 R5, R10, 0x1f, RZ ;  /* 0x0000001f0a057819 */ /* 0x000fe200000006ff */
[----:B------:R1:W-:Y:S01]  /*2880*/  @!P2 SYNCS.ARRIVE.TRANS64.RED RZ, [R3+URZ], R4 ;  /* 0x0000000403ffa9a7 */ /* 0x0003e200080004ff */
[----:B------:R-:W-:Y:S01]  /*2890*/  UIADD3 UR6, UPT, UPT, UR6, 0x1, URZ ;  /* 0x0000000106067890 */ /* 0x000fe2000fffe0ff */
[----:B------:R-:W-:-:S03]  /*28a0*/  VIADD R8, R8, 0x1 ;  /* 0x0000000108087836 */ /* 0x000fc60000000000 */
[----:B------:R-:W-:Y:S02]  /*28b0*/  UISETP.NE.AND UP0, UPT, UR6, 0x2, UPT ;  /* 0x000000020600788c */ /* 0x000fe4000bf05270 */
[----:B------:R-:W-:Y:S06]  /*28c0*/  UGETNEXTWORKID.BROADCAST [UR4], [UR5] ;  /* 0x00000000040073ca */ /* 0x000fec0008000100 */
[----:B------:R-:W-:Y:S01]  /*28d0*/  USEL UR4, URZ, 0x1, UP0 ;  /* 0x00000001ff047887 */ /* 0x000fe20008000000 */
[----:B------:R-:W-:Y:S01]  /*28e0*/  ISETP.NE.AND P0, PT, R8, 0x2, PT ;  /* 0x000000020800780c */ /* 0x000fe20003f05270 */
[----:B------:R-:W-:Y:S01]  /*28f0*/  USEL UR6, UR6, URZ, UP0 ;  /* 0x000000ff06067287 */ /* 0x000fe20008000000 */
[----:B------:R-:W2:Y:S03]  /*2900*/  SYNCS.PHASECHK.TRANS64.TRYWAIT P1, [R0+URZ+0x90], R5 ;  /* 0x00009005000075a7 */ /* 0x000ea600080211ff */
[----:B------:R-:W-:Y:S01]  /*2910*/  LOP3.LUT R12, R12, UR4, RZ, 0x3c, !PT ;  /* 0x000000040c0c7c12 */ /* 0x000fe2000f8e3cff */
[----:B-12---:R-:W-:Y:S07]  /*2920*/  @!P1 BRA `(.L_x_43) ;  /* 0x0000005c00849947 */ /* 0x006fee0003800000 */
.L_x_144:
[C---:B------:R-:W-:Y:S01]  /*2930*/  LEA R4, R11.reuse, UR37, 0x4 ;  /* 0x000000250b047c11 */ /* 0x040fe2000f8e20ff */
[----:B-1----:R-:W-:Y:S01]  /*2940*/  VIADD R0, R0, 0xa0 ;  /* 0x000000a000007836 */ /* 0x002fe20000000000 */
[----:B------:R-:W-:Y:S01]  /*2950*/  SEL R8, R8, RZ, P0 ;  /* 0x000000ff08087207 */ /* 0x000fe20000000000 */
[----:B------:R-:W-:-:S03]  /*2960*/  VIADD R11, R11, 0x1 ;  /* 0x000000010b0b7836 */ /* 0x000fc60000000000 */
[----:B------:R-:W1:Y:S01]  /*2970*/  LDS.128 R4, [R4+0x120] ;  /* 0x0001200004047984 */ /* 0x000e620000000c00 */
[----:B------:R-:W-:Y:S02]  /*2980*/  PRMT R0, RZ, 0x654, R0 ;  /* 0x00000654ff007816 */ /* 0x000fe40000000000 */
[C---:B------:R-:W-:Y:S01]  /*2990*/  ISETP.NE.AND P1, PT, R11.reuse, 0x2, PT ;  /* 0x000000020b00780c */ /* 0x040fe20003f25270 */
[----:B------:R-:W-:Y:S01]  /*29a0*/  @!PT LDS RZ, [RZ] ;  /* 0x00000000fffff984 */ /* 0x000fe20000000800 */
[----:B------:R-:W-:Y:S01]  /*29b0*/  @!PT LDS RZ, [RZ] ;  /* 0x00000000fffff984 */ /* 0x000fe20000000800 */
[----:B------:R-:W-:Y:S01]  /*29c0*/  @!PT LDS RZ, [RZ] ;  /* 0x00000000fffff984 */ /* 0x000fe20000000800 */
[----:B------:R-:W-:Y:S01]  /*29d0*/  @!PT LDS RZ, [RZ] ;  /* 0x00000000fffff984 */ /* 0x000fe20000000800 */
[----:B------:R2:W-:Y:S06]  /*29e0*/  MEMBAR.ALL.CTA ;  /* 0x0000000000007992 */ /* 0x0005ec0000008000 */
[----:B--2---:R-:W2:Y:S01]  /*29f0*/  FENCE.VIEW.ASYNC.S ;  /* 0x00000000000073c6 */ /* 0x004ea20000000000 */
[----:B------:R-:W-:Y:S01]  /*2a00*/  SEL R11, R11, RZ, P1 ;  /* 0x000000ff0b0b7207 */ /* 0x000fe20000800000 */
[----:B--2---:R2:W-:Y:S01]  /*2a10*/  SYNCS.ARRIVE.TRANS64.RED.A1T0 RZ, [R0+URZ], RZ ;  /* 0x000000ff00ff79a7 */ /* 0x0045e200081004ff */
[----:B-1----:R-:W-:-:S02]  /*2a20*/  LOP3.LUT P3, RZ, R6, 0x1, RZ, 0xc0, !PT ;  /* 0x0000000106ff7812 */ /* 0x002fc4000786c0ff */
[----:B------:R-:W-:-:S04]  /*2a30*/  SEL R5, RZ, 0x1, P1 ;  /* 0x00000001ff057807 */ /* 0x000fc80000800000 */
[----:B------:R-:W-:Y:S02]  /*2a40*/  LOP3.LUT R10, R10, R5, RZ, 0x3c, !PT ;  /* 0x000000050a0a7212 */ /* 0x000fe400078e3cff */
[----:B--2---:R-:W-:-:S04]  /*2a50*/  SEL R0, RZ, 0x1, P0 ;  /* 0x00000001ff007807 */ /* 0x004fc80000000000 */
[----:B------:R-:W-:Y:S01]  /*2a60*/  LOP3.LUT R9, R9, R0, RZ, 0x3c, !PT ;  /* 0x0000000009097212 */ /* 0x000fe200078e3cff */
[----:B------:R-:W-:Y:S06]  /*2a70*/  @P3 BRA `(.L_x_44) ;  /* 0xfffffffc002c3947 */ /* 0x000fec000383ffff */
[----:B------:R-:W-:Y:S01]  /*2a80*/  ULEA UR5, UR6, UR37, 0x3 ;  /* 0x0000002506057291 */ /* 0x000fe2000f8e18ff */
[----:B------:R-:W-:-:S08]  /*2a90*/  SHF.L.U32 R3, R12, 0x1f, RZ ;  /* 0x0000001f0c037819 */ /* 0x000fd000000006ff */
[----:B------:R-:W1:Y:S02]  /*2aa0*/  SYNCS.PHASECHK.TRANS64 P0, [UR5+0xa0], R3 ;  /* 0x0000a003ff0075a7 */ /* 0x000e640008001005 */
[----:B-1----:R-:W-:Y:S05]  /*2ab0*/  @P0 BRA `(.L_x_45) ;  /* 0x0000000000080947 */ /* 0x002fea0003800000 */
[----:B------:R-:W1:Y:S02]  /*2ac0*/  SYNCS.PHASECHK.TRANS64.TRYWAIT P0, [UR5+0xa0], R3 ;  /* 0x0000a003ff0075a7 */ /* 0x000e640008001105 */
[----:B-1----:R-:W-:Y:S05]  /*2ad0*/  @!P0 BRA `(.L_x_46) ;  /* 0x0000005c002c8947 */ /* 0x002fea0003800000 */
.L_x_45:
[----:B------:R-:W-:-:S04]  /*2ae0*/  UIADD3 UR4, UPT, UPT, UR6, 0x1, URZ ;  /* 0x0000000106047890 */ /* 0x000fc8000fffe0ff */
[----:B------:R-:W-:-:S04]  /*2af0*/  UISETP.NE.AND UP0, UPT, UR4, 0x2, UPT ;  /* 0x000000020400788c */ /* 0x000fc8000bf05270 */
[----:B------:R-:W-:Y:S02]  /*2b00*/  USEL UR7, URZ, 0x1, UP0 ;  /* 0x00000001ff077887 */ /* 0x000fe40008000000 */
[----:B------:R-:W-:-:S04]  /*2b10*/  USEL UR4, UR4, URZ, UP0 ;  /* 0x000000ff04047287 */ /* 0x000fc80008000000 */
[----:B------:R-:W-:Y:S01]  /*2b20*/  ULEA UR4, UR4, UR37, 0x3 ;  /* 0x0000002504047291 */ /* 0x000fe2000f8e18ff */
[----:B-1----:R-:W-:-:S04]  /*2b30*/  LOP3.LUT R3, R12, UR7, RZ, 0x3c, !PT ;  /* 0x000000070c037c12 */ /* 0x002fc8000f8e3cff */
[----:B------:R-:W-:-:S04]  /*2b40*/  SHF.L.U32 R0, R3, 0x1f, RZ ;  /* 0x0000001f03007819 */ /* 0x000fc800000006ff */
[----:B------:R-:W1:Y:S02]  /*2b50*/  SYNCS.PHASECHK.TRANS64 P0, [UR4+0xa0], R0 ;  /* 0x0000a000ff0075a7 */ /* 0x000e640008001004 */
[----:B-1----:R-:W-:Y:S05]  /*2b60*/  @P0 EXIT ;  /* 0x000000000000094d */ /* 0x002fea0003800000 */
[----:B------:R-:W-:Y:S02]  /*2b70*/  SHF.L.U32 R3, R3, 0x1f, RZ ;  /* 0x0000001f03037819 */ /* 0x000fe400000006ff */
[----:B------:R-:W-:-:S07]  /*2b80*/  MOV R0, UR4 ;  /* 0x0000000400007c02 */ /* 0x000fce0008000f00 */
.L_x_47:
[----:B-1----:R1:W2:Y:S02]  /*2b90*/  SYNCS.PHASECHK.TRANS64.TRYWAIT P0, [R0+URZ+0xa0], R3 ;  /* 0x0000a003000075a7 */ /* 0x0022a400080011ff */
[----:B--2---:R-:W-:Y:S05]  /*2ba0*/  @!P0 NANOSLEEP.SYNCS 0x989680 ;  /* 0x009896800000895d */ /* 0x004fea0003900000 */
[----:B------:R-:W2:Y:S02]  /*2bb0*/  @!P0 SYNCS.PHASECHK.TRANS64 P0, [R0+URZ+0xa0], R3 ;  /* 0x0000a003000085a7 */ /* 0x000ea400080010ff */
[----:B--2---:R-:W-:Y:S05]  /*2bc0*/  @P0 EXIT ;  /* 0x000000000000094d */ /* 0x004fea0003800000 */
[----:B------:R-:W-:Y:S05]  /*2bd0*/  BRA `(.L_x_47) ;  /* 0xfffffffc00ec7947 */ /* 0x000fea000383ffff */
.L_x_40:
[----:B------:R-:W-:-:S09]  /*2be0*/  UISETP.NE.AND UP1, UPT, UR8, URZ, UPT ;  /* 0x000000ff0800728c */ /* 0x000fd2000bf25270 */
[----:B------:R-:W-:Y:S05]  /*2bf0*/  BRA.U UP1, `(.L_x_48) ;  /* 0x0000001101247547 */ /* 0x000fea000b800000 */
[----:B------:R-:W-:Y:S01]  /*2c00*/  UMOV UR4, 0x40 ;  /* 0x0000004000047882 */ /* 0x000fe20000000000 */
[----:B------:R-:W-:Y:S01]  /*2c10*/  NOP ;  /* 0x0000000000007918 */ /* 0x000fe20000000000 */
[----:B------:R-:W-:Y:S01]  /*2c20*/  ULEA UR4, UR37, UR4, 0x18 ;  /* 0x0000000425047291 */ /* 0x000fe2000f8ec0ff */
[----:B------:R-:W-:Y:S02]  /*2c30*/  UMOV UR5, 0x400 ;  /* 0x0000040000057882 */ /* 0x000fe40000000000 */
[----:B------:R-:W-:-:S06]  /*2c40*/  ULEA UR37, UR37, UR5, 0x18 ;  /* 0x0000000525257291 */ /* 0x000fcc000f8ec0ff */
[----:B------:R-:W1:Y:S02]  /*2c50*/  LDS.U8 R0, [UR4+0x1c] ;  /* 0x00001c04ff007984 */ /* 0x000e640008000000 */
[----:B-1----:R-:W-:-:S13]  /*2c60*/  ISETP.NE.AND P0, PT, R0, RZ, PT ;  /* 0x000000ff0000720c */ /* 0x002fda0003f05270 */
[----:B------:R-:W-:Y:S05]  /*2c70*/  @P0 BRA `(.L_x_49) ;  /* 0x0000000000580947 */ /* 0x000fea0003800000 */
[----:B------:R-:W-:-:S13]  /*2c80*/  ELECT P0, URZ, PT ;  /* 0x0000000000ff782f */ /* 0x000fda0003800000 */
[----:B------:R-:W-:Y:S05]  /*2c90*/  @!P0 BRA `(.L_x_50) ;  /* 0x0000000000608947 */ /* 0x000fea0003800000 */
[----:B------:R-:W-:Y:S01]  /*2ca0*/  UMOV UR5, 0x10 ;  /* 0x0000001000057882 */ /* 0x000fe20000000000 */
[----:B------:R-:W-:Y:S01]  /*2cb0*/  HFMA2 R0, -RZ, RZ, 0, 5.9604644775390625e-08 ;  /* 0x00000001ff007431 */ /* 0x000fe200000001ff */
[----:B------:R-:W-:-:S03]  /*2cc0*/  MOV R2, 0xffff ;  /* 0x0000ffff00027802 */ /* 0x000fc60000000f00 */
[----:B------:R-:W-:Y:S04]  /*2cd0*/  DEPBAR.LE SB1, 0x36 ;  /* 0x00009d800000791a */ /* 0x000fe80000000000 */
[----:B------:R-:W1:Y:S02]  /*2ce0*/  UTCATOMSWS.FIND_AND_SET.ALIGN UP0, UR5, UR5 ;  /* 0x00000005000575e3 */ /* 0x000e640008000800 */
[----:B-1----:R-:W-:Y:S01]  /*2cf0*/  MOV R3, UR5 ;  /* 0x0000000500037c02 */ /* 0x002fe20008000f00 */
[----:B------:R-:W-:Y:S06]  /*2d00*/  BRA.U UP0, `(.L_x_51) ;  /* 0x0000000100187547 */ /* 0x000fec000b800000 */
.L_x_52:
[----:B------:R-:W-:Y:S05]  /*2d10*/  NANOSLEEP 0x64 ;  /* 0x000000640000795d */ /* 0x000fea0003800000 */
[----:B------:R-:W-:-:S05]  /*2d20*/  UMOV UR5, 0x10 ;  /* 0x0000001000057882 */ /* 0x000fca0000000000 */
[----:B------:R-:W-:Y:S04]  /*2d30*/  DEPBAR.LE SB1, 0x36 ;  /* 0x00009d800000791a */ /* 0x000fe80000000000 */
[----:B------:R-:W1:Y:S02]  /*2d40*/  UTCATOMSWS.FIND_AND_SET.ALIGN UP0, UR5, UR5 ;  /* 0x00000005000575e3 */ /* 0x000e640008000800 */
[----:B-1----:R-:W-:Y:S01]  /*2d50*/  MOV R3, UR5 ;  /* 0x0000000500037c02 */ /* 0x002fe20008000f00 */
[----:B------:R-:W-:Y:S05]  /*2d60*/  BRA.U !UP0, `(.L_x_52) ;  /* 0xfffffffd08e87547 */ /* 0x000fea000b83ffff */
.L_x_51:
[-C--:B------:R-:W-:Y:S02]  /*2d70*/  SHF.L.U32 R2, R2, R3.reuse, RZ ;  /* 0x0000000302027219 */ /* 0x080fe400000006ff */
[----:B------:R-:W-:Y:S01]  /*2d80*/  SHF.L.U32 R0, R0, R3, RZ ;  /* 0x0000000300007219 */ /* 0x000fe200000006ff */
[----:B------:R-:W-:Y:S02]  /*2d90*/  IMAD.SHL.U32 R3, R3, 0x20, RZ ;  /* 0x0000002003037824 */ /* 0x000fe400078e00ff */
[----:B------:R1:W-:Y:S04]  /*2da0*/  ATOMS.OR RZ, [UR4+0x14], R2 ;  /* 0x00001402ffff798c */ /* 0x0003e8000b000004 */
[----:B------:R1:W-:Y:S04]  /*2db0*/  ATOMS.OR RZ, [UR4+0x18], R0 ;  /* 0x00001800ffff798c */ /* 0x0003e8000b000004 */
[----:B------:R1:W-:Y:S01]  /*2dc0*/  STS [UR37+0x140], R3 ;  /* 0x00014003ff007988 */ /* 0x0003e20008000825 */
[----:B------:R-:W-:Y:S05]  /*2dd0*/  BRA `(.L_x_50) ;  /* 0x0000000000107947 */ /* 0x000fea0003800000 */
.L_x_49:
[----:B------:R-:W-:Y:S02]  /*2de0*/  MOV R0, 0xffffffff ;  /* 0xffffffff00007802 */ /* 0x000fe40000000f00 */
[----:B------:R-:W-:-:S03]  /*2df0*/  MOV R2, 0x2e20 ;  /* 0x00002e2000027802 */ /* 0x000fc60000000f00 */
[----:B------:R1:W-:Y:S04]  /*2e00*/  STS [UR37+0x140], R0 ;  /* 0x00014000ff007988 */ /* 0x0003e80008000825 */
[----:B-1-3-5:R-:W-:Y:S05]  /*2e10*/  CALL.REL.NOINC `($__internal_1_$__cuda_sm10x_tcgen05_guardrail_trap_phase_invalid_during_alloc) ;  /* 0x0000006000747944 */ /* 0x02afea0003c00000 */
.L_x_50:
[----:B------:R-:W-:Y:S05]  /*2e20*/  WARPSYNC.ALL ;  /* 0x0000000000007948 */ /* 0x000fea0003800000 */
[----:B------:R-:W2:Y:S01]  /*2e30*/  S2UR UR5, SR_CgaCtaId ;  /* 0x00000000000579c3 */ /* 0x000ea20000008800 */
[----:B------:R-:W-:Y:S01]  /*2e40*/  UMOV UR4, 0x400 ;  /* 0x0000040000047882 */ /* 0x000fe20000000000 */
[----:B------:R-:W-:-:S06]  /*2e50*/  NOP ;  /* 0x0000000000007918 */ /* 0x000fcc0000000000 */
[----:B------:R-:W-:Y:S06]  /*2e60*/  BAR.ARV 0x6, 0xa0 ;  /* 0x0182800000007b1d */ /* 0x000fec0000002000 */
[----:B------:R-:W4:Y:S01]  /*2e70*/  LDCU UR7, c[0x0][0x38c] ;  /* 0x00007180ff0777ac */ /* 0x000f220008000800 */
[----:B------:R-:W-:Y:S01]  /*2e80*/  IMAD.MOV.U32 R11, RZ, RZ, 0x1 ;  /* 0x00000001ff0b7424 */ /* 0x000fe200078e00ff */
[----:B------:R-:W-:Y:S01]  /*2e90*/  CS2R R8, SRZ ;  /* 0x0000000000087805 */ /* 0x000fe2000001ff00 */
[----:B------:R-:W-:Y:S01]  /*2ea0*/  IMAD.MOV.U32 R10, RZ, RZ, RZ ;  /* 0x000000ffff0a7224 */ /* 0x000fe200078e00ff */
[----:B------:R-:W3:Y:S01]  /*2eb0*/  LDCU UR6, c[0x0][0x38c] ;  /* 0x00007180ff0677ac */ /* 0x000ee20008000800 */
[----:B------:R-:W-:Y:S01]  /*2ec0*/  UMOV UR15, URZ ;  /* 0x000000ff000f7c82 */ /* 0x000fe20008000000 */
[----:B------:R-:W-:Y:S01]  /*2ed0*/  UMOV UR14, URZ ;  /* 0x000000ff000e7c82 */ /* 0x000fe20008000000 */
[----:B--2---:R-:W-:Y:S01]  /*2ee0*/  ULEA UR5, UR5, UR4, 0x18 ;  /* 0x0000000405057291 */ /* 0x004fe2000f8ec0ff */
[----:B------:R-:W-:Y:S01]  /*2ef0*/  UMOV UR32, 0x0 ;  /* 0x0000000000207882 */ /* 0x000fe20000000000 */
[----:B------:R-:W-:-:S02]  /*2f00*/  UMOV UR33, 0x8100910 ;  /* 0x0810091000217882 */ /* 0x000fc40000000000 */
[----:B------:R-:W-:Y:S02]  /*2f10*/  UIADD3 UR9, UPT, UPT, UR5, 0x8400, URZ ;  /* 0x0000840005097890 */ /* 0x000fe4000fffe0ff */
[----:B------:R-:W-:Y:S02]  /*2f20*/  UIADD3 UR10, UPT, UPT, UR5, 0x28400, URZ ;  /* 0x00028400050a7890 */ /* 0x000fe4000fffe0ff */
[----:B----4-:R-:W-:Y:S01]  /*2f30*/  UIADD3 UR7, UPT, UPT, UR7, 0x3f, URZ ;  /* 0x0000003f07077890 */ /* 0x010fe2000fffe0ff */
[----:B-1----:R-:W1:Y:S01]  /*2f40*/  LDS R0, [UR5+0x140] ;  /* 0x00014005ff007984 */ /* 0x002e620008000800 */
[----:B------:R-:W-:Y:S02]  /*2f50*/  USHF.R.U32.HI UR9, URZ, 0x4, UR9 ;  /* 0x00000004ff097899 */ /* 0x000fe40008011609 */
[----:B------:R-:W-:Y:S02]  /*2f60*/  USHF.R.S32.HI UR4, URZ, 0x1f, UR7 ;  /* 0x0000001fff047899 */ /* 0x000fe40008011407 */
[----:B------:R-:W-:-:S02]  /*2f70*/  USHF.R.U32.HI UR10, URZ, 0x4, UR10 ;  /* 0x00000004ff0a7899 */ /* 0x000fc4000801160a */
[----:B------:R-:W-:Y:S02]  /*2f80*/  ULEA.HI UR4, UR4, UR7, URZ, 0x6 ;  /* 0x0000000704047291 */ /* 0x000fe4000f8f30ff */
[----:B------:R-:W-:Y:S02]  /*2f90*/  ULOP3.LUT UR9, UR9, 0x3fff, URZ, 0xc0, !UPT ;  /* 0x00003fff09097892 */ /* 0x000fe4000f8ec0ff */
[----:B------:R-:W-:Y:S02]  /*2fa0*/  USHF.R.S32.HI UR4, URZ, 0x6, UR4 ;  /* 0x00000006ff047899 */ /* 0x000fe40008011404 */
[----:B------:R-:W-:Y:S02]  /*2fb0*/  ULOP3.LUT UR10, UR10, 0x3fff, URZ, 0xc0, !UPT ;  /* 0x00003fff0a0a7892 */ /* 0x000fe4000f8ec0ff */
[----:B------:R-:W-:Y:S01]  /*2fc0*/  UISETP.LT.AND UP0, UPT, UR4, 0x1, UPT ;  /* 0x000000010400788c */ /* 0x000fe2000bf01270 */
[----:B------:R-:W-:Y:S01]  /*2fd0*/  UMOV UR30, 0x0 ;  /* 0x00000000001e7882 */ /* 0x000fe20000000000 */
[----:B------:R-:W-:-:S02]  /*2fe0*/  UMOV UR31, 0x8100910 ;  /* 0x08100910001f7882 */ /* 0x000fc40000000000 */
[----:B------:R-:W-:Y:S01]  /*2ff0*/  USEL UR8, UR4, 0x1, !UP0 ;  /* 0x0000000104087887 */ /* 0x000fe2000c000000 */
[----:B------:R-:W-:Y:S01]  /*3000*/  UMOV UR28, 0x0 ;  /* 0x00000000001c7882 */ /* 0x000fe20000000000 */
[----:B------:R-:W-:Y:S01]  /*3010*/  UMOV UR29, 0x8100910 ;  /* 0x08100910001d7882 */ /* 0x000fe20000000000 */
[----:B------:R-:W-:Y:S01]  /*3020*/  UMOV UR26, 0x0 ;  /* 0x00000000001a7882 */ /* 0x000fe20000000000 */
[----:B------:R-:W-:Y:S01]  /*3030*/  UMOV UR27, 0x8100910 ;  /* 0x08100910001b7882 */ /* 0x000fe20000000000 */
[----:B------:R-:W-:Y:S01]  /*3040*/  UMOV UR24, 0x0 ;  /* 0x0000000000187882 */ /* 0x000fe20000000000 */
[----:B------:R-:W-:Y:S01]  /*3050*/  UMOV UR25, 0x8100910 ;  /* 0x0810091000197882 */ /* 0x000fe20000000000 */
[----:B------:R-:W-:Y:S01]  /*3060*/  UMOV UR22, 0x0 ;  /* 0x0000000000167882 */ /* 0x000fe20000000000 */
[----:B------:R-:W-:Y:S01]  /*3070*/  UMOV UR23, 0x8100910 ;  /* 0x0810091000177882 */ /* 0x000fe20000000000 */
[----:B------:R-:W-:Y:S02]  /*3080*/  ULOP3.LUT UR9, UR9, 0x10000, URZ, 0xfc, !UPT ;  /* 0x0001000009097892 */ /* 0x000fe4000f8efcff */
[----:B------:R-:W-:-:S02]  /*3090*/  ULOP3.LUT UR10, UR10, 0x10000, URZ, 0xfc, !UPT ;  /* 0x000100000a0a7892 */ /* 0x000fc4000f8efcff */
[----:B------:R-:W-:Y:S02]  /*30a0*/  UIADD3 UR8, UPT, UPT, -UR8, URZ, URZ ;  /* 0x000000ff08087290 */ /* 0x000fe4000fffe1ff */
[----:B---3--:R-:W-:Y:S01]  /*30b0*/  UISETP.GE.AND UP3, UPT, UR6, 0x1, UPT ;  /* 0x000000010600788c */ /* 0x008fe2000bf66270 */
[----:B------:R-:W-:Y:S01]  /*30c0*/  UMOV UR20, 0x0 ;  /* 0x0000000000147882 */ /* 0x000fe20000000000 */
[----:B------:R-:W-:Y:S01]  /*30d0*/  UMOV UR21, 0x8100910 ;  /* 0x0810091000157882 */ /* 0x000fe20000000000 */
[----:B------:R-:W-:Y:S01]  /*30e0*/  UMOV UR18, 0x0 ;  /* 0x0000000000127882 */ /* 0x000fe20000000000 */
[----:B-1----:R-:W-:Y:S01]  /*30f0*/  R2UR UR16, R0 ;  /* 0x00000000001072ca */ /* 0x002fe200000e0000 */
[----:B------:R-:W-:-:S14]  /*3100*/  UMOV UR19, 0x8100910 ;  /* 0x0810091000137882 */ /* 0x000fdc0000000000 */
.L_x_59:
[----:B------:R-:W-:Y:S02]  /*3110*/  LEA R0, R10, UR5, 0x3 ;  /* 0x000000050a007c11 */ /* 0x000fe4000f8e18ff */
[----:B------:R-:W-:Y:S02]  /*3120*/  SHF.L.U32 R5, R9, 0x1f, RZ ;  /* 0x0000001f09057819 */ /* 0x000fe400000006ff */
[----:B------:R-:W-:Y:S01]  /*3130*/  PLOP3.LUT P0, PT, PT, PT, UP3, 0x80, 0x8 ;  /* 0x000000000008781c */ /* 0x000fe20003f0f038 */
[----:B------:R-:W-:Y:S01]  /*3140*/  VIADD R3, R0, 0xa0 ;  /* 0x000000a000037836 */ /* 0x000fe20000000000 */
[----:B-1----:R-:W1:Y:S02]  /*3150*/  SYNCS.PHASECHK.TRANS64.TRYWAIT P1, [R0+URZ+0x90], R5 ;  /* 0x00009005000075a7 */ /* 0x002e6400080211ff */
[----:B-1-3--:R-:W-:Y:S09]  /*3160*/  @!P1 BRA `(.L_x_53) ;  /* 0x0000005400a09947 */ /* 0x00aff20003800000 */
.L_x_146:
[----:B------:R-:W-:Y:S01]  /*3170*/  LEA R4, R10, UR5, 0x4 ;  /* 0x000000050a047c11 */ /* 0x000fe2000f8e20ff */
[----:B------:R-:W-:Y:S01]  /*3180*/  @UP3 ULEA UR7, UR14, UR5, 0x3 ;  /* 0x000000050e073291 */ /* 0x000fe2000f8e18ff */
[----:B------:R-:W-:Y:S01]  /*3190*/  PLOP3.LUT P2, PT, PT, PT, PT, 0x80, 0x8 ;  /* 0x000000000008781c */ /* 0x000fe20003f4f070 */
[----:B------:R-:W-:Y:S01]  /*31a0*/  ULEA UR6, UR15, UR5, 0x3 ;  /* 0x000000050f067291 */ /* 0x000fe2000f8e18ff */
[----:B------:R-:W-:Y:S02]  /*31b0*/  PRMT R3, RZ, 0x654, R3 ;  /* 0x00000654ff037816 */ /* 0x000fe40000000003 */
[----:B-1----:R-:W1:Y:S01]  /*31c0*/  LDS.128 R4, [R4+0x120] ;  /* 0x0001200004047984 */ /* 0x002e620000000c00 */
[----:B------:R-:W-:Y:S02]  /*31d0*/  @P0 SHF.L.U32 R2, R8, 0x1f, RZ ;  /* 0x0000001f08020819 */ /* 0x000fe400000006ff */
[----:B------:R-:W-:Y:S01]  /*31e0*/  SHF.L.U32 R0, R11, 0x1f, RZ ;  /* 0x0000001f0b007819 */ /* 0x000fe200000006ff */
[----:B------:R-:W-:Y:S01]  /*31f0*/  @!PT LDS RZ, [RZ] ;  /* 0x00000000fffff984 */ /* 0x000fe20000000800 */
[----:B------:R-:W-:Y:S01]  /*3200*/  @!PT LDS RZ, [RZ] ;  /* 0x00000000fffff984 */ /* 0x000fe20000000800 */
[----:B------:R-:W-:Y:S01]  /*3210*/  @!PT LDS RZ, [RZ] ;  /* 0x00000000fffff984 */ /* 0x000fe20000000800 */
[----:B------:R-:W-:Y:S01]  /*3220*/  @!PT LDS RZ, [RZ] ;  /* 0x00000000fffff984 */ /* 0x000fe20000000800 */
[----:B------:R2:W-:Y:S06]  /*3230*/  MEMBAR.ALL.CTA ;  /* 0x0000000000007992 */ /* 0x0005ec0000008000 */
[----:B--2---:R-:W2:Y:S02]  /*3240*/  FENCE.VIEW.ASYNC.S ;  /* 0x00000000000073c6 */ /* 0x004ea40000000000 */
[----:B--2---:R2:W-:Y:S01]  /*3250*/  SYNCS.ARRIVE.TRANS64.RED.A1T0 RZ, [R3+URZ], RZ ;  /* 0x000000ff03ff79a7 */ /* 0x0045e200081004ff */
[----:B------:R2:W3:Y:S01]  /*3260*/  @P0 SYNCS.PHASECHK.TRANS64.TRYWAIT P2, [UR7], R2 ;  /* 0x00000002ff0005a7 */ /* 0x0004e20008041107 */
[----:B------:R-:W-:Y:S01]  /*3270*/  ULEA UR7, UR15, UR16, 0x6 ;  /* 0x000000100f077291 */ /* 0x000fe2000f8e30ff */
[----:B-1----:R-:W-:Y:S01]  /*3280*/  LOP3.LUT P1, RZ, R6, 0x1, RZ, 0xc0, !PT ;  /* 0x0000000106ff7812 */ /* 0x002fe2000782c0ff */
[----:B------:R-:W1:Y:S02]  /*3290*/  SYNCS.PHASECHK.TRANS64.TRYWAIT P0, [UR6+0xd0], R0 ;  /* 0x0000d000ff0075a7 */ /* 0x000e640008001106 */
[----:B-123--:R-:W-:Y:S10]  /*32a0*/  @!P0 BRA `(.L_x_54) ;  /* 0x0000005400648947 */ /* 0x00eff40003800000 */
.L_x_148:
[----:B------:R-:W-:Y:S01]  /*32b0*/  IADD3 R10, PT, PT, R10, 0x1, RZ ;  /* 0x000000010a0a7810 */ /* 0x000fe20007ffe0ff */
[----:B------:R-:W-:Y:S06]  /*32c0*/  BRA.U !UP3, `(.L_x_55) ;  /* 0x000000050b107547 */ /* 0x000fec000b800000 */
[----:B------:R-:W-:Y:S01]  /*32d0*/  UPLOP3.LUT UP4, UPT, UPT, UPT, UPT, 0x40, 0x4 ;  /* 0x000000000004789c */ /* 0x000fe20003f8e870 */
[----:B------:R-:W-:Y:S01]  /*32e0*/  UMOV UR13, UR8 ;  /* 0x00000008000d7c82 */ /* 0x000fe20008000000 */
[----:B------:R-:W-:Y:S01]  /*32f0*/  UMOV UR12, UR4 ;  /* 0x00000004000c7c82 */ /* 0x000fe20008000000 */
[----:B------:R-:W-:-:S08]  /*3300*/  UMOV UR17, UR14 ;  /* 0x0000000e00117c82 */ /* 0x000fd00008000000 */
.L_x_58:
[----:B------:R-:W-:Y:S02]  /*3310*/  UIADD3 UR13, UPT, UPT, UR13, 0x1, URZ ;  /* 0x000000010d0d7890 */ /* 0x000fe4000fffe0ff */
[----:B--2---:R-:W-:Y:S02]  /*3320*/  ULEA UR11, UR17, UR5, 0x3 ;  /* 0x00000005110b7291 */ /* 0x004fe4000f8e18ff */
[----:B------:R-:W-:Y:S01]  /*3330*/  UISETP.NE.AND UP0, UPT, UR13, URZ, UPT ;  /* 0x000000ff0d00728c */ /* 0x000fe2000bf05270 */
[----:B---3--:R-:W-:Y:S10]  /*3340*/  @P2 BRA `(.L_x_56) ;  /* 0x00000000000c2947 */ /* 0x008ff40003800000 */
[----:B-1----:R-:W-:Y:S04]  /*3350*/  SHF.L.U32 R3, R8, 0x1f, RZ ;  /* 0x0000001f08037819 */ /* 0x002fe800000006ff */
[----:B------:R-:W1:Y:S02]  /*3360*/  SYNCS.PHASECHK.TRANS64.TRYWAIT P0, [UR11], R3 ;  /* 0x00000003ff0075a7 */ /* 0x000e64000800110b */
[----:B-1----:R-:W-:Y:S05]  /*3370*/  @!P0 BRA `(.L_x_57) ;  /* 0x0000005400488947 */ /* 0x002fea0003800000 */
.L_x_56:
[----:B------:R-:W-:Y:S01]  /*3380*/  UISETP.NE.AND UP1, UPT, UR12, 0x1, UPT ;  /* 0x000000010c00788c */ /* 0x000fe2000bf25270 */
[----:B------:R-:W-:Y:S01]  /*3390*/  PLOP3.LUT P2, PT, PT, PT, PT, 0x80, 0x8 ;  /* 0x000000000008781c */ /* 0x000fe20003f4f070 */
[----:B------:R-:W-:Y:S02]  /*33a0*/  UIADD3 UR14, UPT, UPT, UR17, 0x1, URZ ;  /* 0x00000001110e7890 */ /* 0x000fe4000fffe0ff */
[----:B------:R-:W-:Y:S02]  /*33b0*/  ULEA UR64, UR17, UR10, 0xa ;  /* 0x0000000a11407291 */ /* 0x000fe4000f8e50ff */
[----:B------:R-:W-:Y:S01]  /*33c0*/  UISETP.NE.AND UP2, UPT, UR14, 0x4, UPT ;  /* 0x000000040e00788c */ /* 0x000fe2000bf45270 */
[----:B------:R-:W-:Y:S01]  /*33d0*/  PLOP3.LUT P0, PT, PT, PT, UP1, 0x80, 0x8 ;  /* 0x000000000008781c */ /* 0x000fe20003f0f018 */
[----:B------:R-:W-:Y:S02]  /*33e0*/  ULEA UR62, UR17, UR9, 0xb ;  /* 0x00000009113e7291 */ /* 0x000fe4000f8e58ff */
[----:B------:R-:W-:Y:S02]  /*33f0*/  USEL UR35, URZ, 0x1, UP2 ;  /* 0x00000001ff237887 */ /* 0x000fe40009000000 */
[----:B------:R-:W-:Y:S02]  /*3400*/  USEL UR14, UR14, URZ, UP2 ;  /* 0x000000ff0e0e7287 */ /* 0x000fe40009000000 */
[----:B------:R-:W-:Y:S02]  /*3410*/  UIADD3 UR60, UPT, UPT, UR64, 0x2, URZ ;  /* 0x00000002403c7890 */ /* 0x000fe4000fffe0ff */
[----:B------:R-:W-:Y:S01]  /*3420*/  @UP1 ULEA UR34, UR14, UR5, 0x3 ;  /* 0x000000050e221291 */ /* 0x000fe2000f8e18ff */
[----:B------:R-:W-:Y:S01]  /*3430*/  LOP3.LUT R8, R8, UR35, RZ, 0x3c, !PT ;  /* 0x0000002308087c12 */ /* 0x000fe2000f8e3cff */
[----:B------:R-:W-:Y:S02]  /*3440*/  UIADD3 UR58, UPT, UPT, UR62, 0x2, URZ ;  /* 0x000000023e3a7890 */ /* 0x000fe4000fffe0ff */
[----:B------:R-:W-:Y:S01]  /*3450*/  UIADD3 UR56, UPT, UPT, UR64, 0x4, URZ ;  /* 0x0000000440387890 */ /* 0x000fe2000fffe0ff */
[----:B-1----:R-:W-:Y:S01]  /*3460*/  @P0 SHF.L.U32 R0, R8, 0x1f, RZ ;  /* 0x0000001f08000819 */ /* 0x002fe200000006ff */
[----:B------:R-:W-:Y:S02]  /*3470*/  UIADD3 UR54, UPT, UPT, UR62, 0x4, URZ ;  /* 0x000000043e367890 */ /* 0x000fe4000fffe0ff */
[----:B------:R-:W-:Y:S01]  /*3480*/  UIADD3 UR52, UPT, UPT, UR64, 0x6, URZ ;  /* 0x0000000640347890 */ /* 0x000fe2000fffe0ff */
[----:B------:R2:W3:Y:S01]  /*3490*/  @P0 SYNCS.PHASECHK.TRANS64.TRYWAIT P2, [UR34], R0 ;  /* 0x00000000ff0005a7 */ /* 0x0004e20008041122 */
[----:B------:R-:W-:Y:S02]  /*34a0*/  UIADD3 UR50, UPT, UPT, UR62, 0x6, URZ ;  /* 0x000000063e327890 */ /* 0x000fe4000fffe0ff */
        /* <DEDUP_REMOVED lines=9> */
[----:B------:R-:W-:Y:S01]  /*3540*/  UIADD3 UR12, UPT, UPT, UR12, -0x1, URZ ;  /* 0xffffffff0c0c7890 */ /* 0x000fe2000fffe0ff */
[----:B------:R-:W-:Y:S01]  /*3550*/  UMOV UR65, 0x40004040 ;  /* 0x4000404000417882 */ /* 0x000fe20000000000 */
[----:B------:R-:W-:Y:S01]  /*3560*/  UMOV UR63, 0x40004040 ;  /* 0x40004040003f7882 */ /* 0x000fe20000000000 */
[----:B------:R-:W-:Y:S01]  /*3570*/  UMOV UR61, 0x40004040 ;  /* 0x40004040003d7882 */ /* 0x000fe20000000000 */
[----:B------:R2:W-:Y:S01]  /*3580*/  UTCHMMA gdesc[UR62], gdesc[UR64], tmem[UR7], tmem[UR32], idesc[UR33], UP4 ;  /* 0x00ff20403e0075ea */ /* 0x0005e2000a000007 */
[----:B------:R-:W-:Y:S01]  /*3590*/  UPLOP3.LUT UP4, UPT, UPT, UPT, UPT, 0x80, 0x8 ;  /* 0x000000000008789c */ /* 0x000fe20003f8f070 */
[----:B------:R-:W-:Y:S01]  /*35a0*/  UMOV UR59, 0x40004040 ;  /* 0x40004040003b7882 */ /* 0x000fe20000000000 */
[----:B------:R-:W-:Y:S01]  /*35b0*/  UMOV UR57, 0x40004040 ;  /* 0x4000404000397882 */ /* 0x000fe20000000000 */
[----:B------:R2:W-:Y:S01]  /*35c0*/  UTCHMMA gdesc[UR58], gdesc[UR60], tmem[UR7], tmem[UR30], idesc[UR31], UPT ;  /* 0x00ff1e3c3a0075ea */ /* 0x0005e2000b800007 */
        /* <DEDUP_REMOVED lines=14> */
[----:B------:R-:W-:Y:S01]  /*36b0*/  UMOV UR35, 0x40004040 ;  /* 0x4000404000237882 */ /* 0x000fe20000000000 */
[----:B------:R2:W-:Y:S01]  /*36c0*/  UTCHMMA gdesc[UR38], gdesc[UR40], tmem[UR7], tmem[UR20], idesc[UR21], UPT ;  /* 0x00ff1428260075ea */ /* 0x0005e2000b800007 */
[----:B------:R2:W-:Y:S01]  /*36d0*/  UTCHMMA gdesc[UR34], gdesc[UR36], tmem[UR7], tmem[UR18], idesc[UR19], UPT ;  /* 0x00ff1224220075ea */ /* 0x0005e2000b800007 */
[----:B------:R2:W-:Y:S01]  /*36e0*/  UTCBAR [UR11], URZ ;  /* 0x000000ff0b0073e9 */ /* 0x0005e200080000ff */
[----:B------:R-:W-:Y:S01]  /*36f0*/  UMOV UR17, UR14 ;  /* 0x0000000e00117c82 */ /* 0x000fe20008000000 */
[----:B------:R-:W-:Y:S05]  /*3700*/  BRA.U UP0, `(.L_x_58) ;  /* 0xfffffffd00007547 */ /* 0x000fea000b83ffff */
.L_x_55:
[----:B------:R-:W-:Y:S01]  /*3710*/  UIADD3 UR15, UPT, UPT, UR15, 0x1, URZ ;  /* 0x000000010f0f7890 */ /* 0x000fe2000fffe0ff */
[C---:B------:R-:W-:Y:S01]  /*3720*/  ISETP.NE.AND P0, PT, R10.reuse, 0x2, PT ;  /* 0x000000020a00780c */ /* 0x040fe20003f05270 */
[----:B--2---:R-:W-:Y:S02]  /*3730*/  UIADD3 UR7, UPT, UPT, UR6, 0xb0, URZ ;  /* 0x000000b006077890 */ /* 0x004fe4000fffe0ff */
[----:B------:R-:W-:Y:S01]  /*3740*/  UISETP.NE.AND UP0, UPT, UR15, 0x4, UPT ;  /* 0x000000040f00788c */ /* 0x000fe2000bf05270 */
[----:B-1----:R-:W-:Y:S02]  /*3750*/  SEL R0, RZ, 0x1, P0 ;  /* 0x00000001ff007807 */ /* 0x002fe40000000000 */
[----:B------:R-:W-:Y:S01]  /*3760*/  SEL R10, R10, RZ, P0 ;  /* 0x000000ff0a0a7207 */ /* 0x000fe20000000000 */
[----:B------:R-:W-:Y:S01]  /*3770*/  USEL UR6, URZ, 0x1, UP0 ;  /* 0x00000001ff067887 */ /* 0x000fe20008000000 */
[----:B------:R-:W-:Y:S01]  /*3780*/  LOP3.LUT R9, R9, R0, RZ, 0x3c, !PT ;  /* 0x0000000009097212 */ /* 0x000fe200078e3cff */
[----:B------:R-:W-:Y:S01]  /*3790*/  USEL UR15, UR15, URZ, UP0 ;  /* 0x000000ff0f0f7287 */ /* 0x000fe20008000000 */
[----:B------:R1:W-:Y:S03]  /*37a0*/  UTCBAR [UR7], URZ ;  /* 0x000000ff070073e9 */ /* 0x0003e600080000ff */
[----:B------:R-:W-:Y:S01]  /*37b0*/  LOP3.LUT R11, R11, UR6, RZ, 0x3c, !PT ;  /* 0x000000060b0b7c12 */ /* 0x000fe2000f8e3cff */
[----:B------:R-:W-:Y:S07]  /*37c0*/  @P1 BRA `(.L_x_59) ;  /* 0xfffffff800501947 */ /* 0x000fee000383ffff */
[----:B------:R-:W2:Y:S01]  /*37d0*/  S2UR UR4, SR_CgaCtaId ;  /* 0x00000000000479c3 */ /* 0x000ea20000008800 */
[----:B------:R-:W-:Y:S01]  /*37e0*/  ELECT P0, URZ, PT ;  /* 0x0000000000ff782f */ /* 0x000fe20003800000 */
[----:B------:R-:W-:Y:S01]  /*37f0*/  IMAD.MOV.U32 R0, RZ, RZ, 0x1 ;  /* 0x00000001ff007424 */ /* 0x000fe200078e00ff */
[----:B------:R-:W-:Y:S01]  /*3800*/  UIADD3 UR5, UPT, UPT, UR5, 0xd0, URZ ;  /* 0x000000d005057890 */ /* 0x000fe2000fffe0ff */
[----:B------:R-:W-:Y:S01]  /*3810*/  SHF.L.U32 R3, R11, 0x1f, RZ ;  /* 0x0000001f0b037819 */ /* 0x000fe200000006ff */
[----:B------:R-:W-:-:S03]  /*3820*/  UMOV UR6, 0x40 ;  /* 0x0000004000067882 */ /* 0x000fc60000000000 */
[----:B------:R-:W-:Y:S01]  /*3830*/  UVIRTCOUNT.DEALLOC.SMPOOL 0x80 ;  /* 0x000000800000784c */ /* 0x000fe20000000000 */
[----:B--2---:R-:W-:Y:S02]  /*3840*/  ULEA UR4, UR4, UR6, 0x18 ;  /* 0x0000000604047291 */ /* 0x004fe4000f8ec0ff */
[----:B------:R-:W-:-:S07]  /*3850*/  ULEA UR6, UR15, UR5, 0x3 ;  /* 0x000000050f067291 */ /* 0x000fce000f8e18ff */
[----:B------:R2:W-:Y:S02]  /*3860*/  @P0 STS.U8 [UR4+0x1c], R0 ;  /* 0x00001c00ff000988 */ /* 0x0005e40008000004 */
[----:B------:R-:W4:Y:S02]  /*3870*/  SYNCS.PHASECHK.TRANS64.TRYWAIT P0, [UR6], R3 ;  /* 0x00000003ff0075a7 */ /* 0x000f240008001106 */
[----:B--2-4-:R-:W-:Y:S05]  /*3880*/  @!P0 BRA `(.L_x_60) ;  /* 0x00000050001c8947 */ /* 0x014fea0003800000 */
.L_x_151:
[----:B-1----:R-:W-:-:S04]  /*3890*/  UIADD3 UR7, UPT, UPT, UR15, 0x1, URZ ;  /* 0x000000010f077890 */ /* 0x002fc8000fffe0ff */
[----:B------:R-:W-:-:S04]  /*38a0*/  UISETP.NE.AND UP0, UPT, UR7, 0x4, UPT ;  /* 0x000000040700788c */ /* 0x000fc8000bf05270 */
[----:B------:R-:W-:Y:S02]  /*38b0*/  USEL UR8, URZ, 0x1, UP0 ;  /* 0x00000001ff087887 */ /* 0x000fe40008000000 */
[----:B------:R-:W-:-:S04]  /*38c0*/  USEL UR7, UR7, URZ, UP0 ;  /* 0x000000ff07077287 */ /* 0x000fc80008000000 */
[----:B------:R-:W-:Y:S01]  /*38d0*/  ULEA UR6, UR7, UR5, 0x3 ;  /* 0x0000000507067291 */ /* 0x000fe2000f8e18ff */
[----:B------:R-:W-:-:S04]  /*38e0*/  LOP3.LUT R2, R11, UR8, RZ, 0x3c, !PT ;  /* 0x000000080b027c12 */ /* 0x000fc8000f8e3cff */
[----:B--2---:R-:W-:-:S04]  /*38f0*/  SHF.L.U32 R3, R2, 0x1f, RZ ;  /* 0x0000001f02037819 */ /* 0x004fc800000006ff */
[----:B------:R-:W1:Y:S02]  /*3900*/  SYNCS.PHASECHK.TRANS64.TRYWAIT P0, [UR6], R3 ;  /* 0x00000003ff0075a7 */ /* 0x000e640008001106 */
[----:B-1----:R-:W-:Y:S05]  /*3910*/  @!P0 BRA `(.L_x_61) ;  /* 0x0000005000108947 */ /* 0x002fea0003800000 */
.L_x_153:
        /* <DEDUP_REMOVED lines=9> */
.L_x_155:
[----:B------:R-:W-:-:S04]  /*39b0*/  UIADD3 UR7, UPT, UPT, UR7, 0x1, URZ ;  /* 0x0000000107077890 */ /* 0x000fc8000fffe0ff */
[----:B------:R-:W-:-:S04]  /*39c0*/  UISETP.NE.AND UP0, UPT, UR7, 0x4, UPT ;  /* 0x000000040700788c */ /* 0x000fc8000bf05270 */
[----:B------:R-:W-:Y:S02]  /*39d0*/  USEL UR6, URZ, 0x1, UP0 ;  /* 0x00000001ff067887 */ /* 0x000fe40008000000 */
[----:B------:R-:W-:-:S04]  /*39e0*/  USEL UR7, UR7, URZ, UP0 ;  /* 0x000000ff07077287 */ /* 0x000fc80008000000 */
[----:B------:R-:W-:Y:S01]  /*39f0*/  ULEA UR7, UR7, UR5, 0x3 ;  /* 0x0000000507077291 */ /* 0x000fe2000f8e18ff */
[----:B-1----:R-:W-:-:S04]  /*3a00*/  LOP3.LUT R3, R2, UR6, RZ, 0x3c, !PT ;  /* 0x0000000602037c12 */ /* 0x002fc8000f8e3cff */
[----:B------:R-:W-:-:S04]  /*3a10*/  SHF.L.U32 R3, R3, 0x1f, RZ ;  /* 0x0000001f03037819 */ /* 0x000fc800000006ff */
[----:B------:R-:W1:Y:S02]  /*3a20*/  SYNCS.PHASECHK.TRANS64.TRYWAIT P0, [UR7], R3 ;  /* 0x00000003ff0075a7 */ /* 0x000e640008001107 */
[----:B-1----:R-:W-:Y:S05]  /*3a30*/  @!P0 BRA `(.L_x_63) ;  /* 0x0000004c00f88947 */ /* 0x002fea0003800000 */
.L_x_157:
[----:B------:R-:W-:Y:S01]  /*3a40*/  NOP ;  /* 0x0000000000007918 */ /* 0x000fe20000000000 */
[----:B-1----:R-:W1:Y:S01]  /*3a50*/  LDS R0, [UR4+0x14] ;  /* 0x00001404ff007984 */ /* 0x002e620008000800 */
[----:B------:R-:W-:Y:S01]  /*3a60*/  ULOP3.LUT UR6, UR16, 0xffff, URZ, 0xc0, !UPT ;  /* 0x0000ffff10067892 */ /* 0x000fe2000f8ec0ff */
[----:B------:R-:W-:Y:S01]  /*3a70*/  UMOV UR8, 0xffff ;  /* 0x0000ffff00087882 */ /* 0x000fe20000000000 */
[----:B------:R-:W-:Y:S02]  /*3a80*/  UMOV UR5, 0x1 ;  /* 0x0000000100057882 */ /* 0x000fe40000000000 */
[----:B------:R-:W-:-:S04]  /*3a90*/  USHF.R.U32.HI UR6, URZ, 0x5, UR6 ;  /* 0x00000005ff067899 */ /* 0x000fc80008011606 */
[----:B------:R-:W-:Y:S02]  /*3aa0*/  USHF.L.U32 UR8, UR8, UR6, URZ ;  /* 0x0000000608087299 */ /* 0x000fe400080006ff */
[----:B------:R-:W-:-:S04]  /*3ab0*/  USHF.L.U32 UR5, UR5, UR6, URZ ;  /* 0x0000000605057299 */ /* 0x000fc800080006ff */
[----:B-1----:R-:W-:-:S04]  /*3ac0*/  LOP3.LUT R0, R0, UR8, RZ, 0xc0, !PT ;  /* 0x0000000800007c12 */ /* 0x002fc8000f8ec0ff */
[----:B------:R-:W-:-:S13]  /*3ad0*/  ISETP.NE.AND P0, PT, R0, UR8, PT ;  /* 0x0000000800007c0c */ /* 0x000fda000bf05270 */
[----:B------:R-:W-:Y:S05]  /*3ae0*/  @P0 BRA `(.L_x_64) ;  /* 0x0000000000580947 */ /* 0x000fea0003800000 */
[----:B------:R-:W1:Y:S02]  /*3af0*/  LDS R0, [UR4+0x18] ;  /* 0x00001804ff007984 */ /* 0x000e640008000800 */
[----:B-1----:R-:W-:-:S04]  /*3b00*/  LOP3.LUT R0, R0, UR5, RZ, 0xc0, !PT ;  /* 0x0000000500007c12 */ /* 0x002fc8000f8ec0ff */
[----:B------:R-:W-:-:S13]  /*3b10*/  ISETP.NE.AND P0, PT, R0, UR5, PT ;  /* 0x0000000500007c0c */ /* 0x000fda000bf05270 */
[----:B------:R-:W-:Y:S05]  /*3b20*/  @P0 BRA `(.L_x_65) ;  /* 0x00000000003c0947 */ /* 0x000fea0003800000 */
[----:B------:R-:W1:Y:S01]  /*3b30*/  S2R R2, SR_LANEID ;  /* 0x0000000000027919 */ /* 0x000e620000000000 */
[----:B------:R-:W-:Y:S01]  /*3b40*/  ULOP3.LUT UR8, URZ, UR8, URZ, 0x33, !UPT ;  /* 0x00000008ff087292 */ /* 0x000fe2000f8e33ff */
[----:B------:R-:W-:Y:S01]  /*3b50*/  LOP3.LUT R4, RZ, UR5, RZ, 0x33, !PT ;  /* 0x00000005ff047c12 */ /* 0x000fe2000f8e33ff */
[----:B------:R-:W-:Y:S02]  /*3b60*/  VOTEU.ANY UR7, UPT, PT ;  /* 0x0000000000077886 */ /* 0x000fe400038e0100 */
[----:B------:R-:W-:Y:S01]  /*3b70*/  UFLO.U32 UR7, UR7 ;  /* 0x00000007000772bd */ /* 0x000fe200080e0000 */
[----:B------:R-:W2:Y:S01]  /*3b80*/  REDUX UR5, R4 ;  /* 0x00000000040573c4 */ /* 0x000ea20000000000 */
[----:B------:R-:W-:-:S06]  /*3b90*/  IMAD.U32 R0, RZ, RZ, UR8 ;  /* 0x00000008ff007e24 */ /* 0x000fcc000f8e00ff */
[----:B------:R4:W-:Y:S01]  /*3ba0*/  UTCATOMSWS.AND URZ, UR8 ;  /* 0x0000000800ff79e3 */ /* 0x0009e20008000000 */
[----:B------:R-:W3:Y:S01]  /*3bb0*/  REDUX UR6, R0 ;  /* 0x00000000000673c4 */ /* 0x000ee20000000000 */
[----:B-1----:R-:W-:Y:S01]  /*3bc0*/  ISETP.EQ.U32.AND P0, PT, R2, UR7, PT ;  /* 0x0000000702007c0c */ /* 0x002fe2000bf02070 */
[----:B--2---:R-:W-:Y:S01]  /*3bd0*/  IMAD.U32 R2, RZ, RZ, UR5 ;  /* 0x00000005ff027e24 */ /* 0x004fe2000f8e00ff */
[----:B---3--:R-:W-:-:S11]  /*3be0*/  MOV R3, UR6 ;  /* 0x0000000600037c02 */ /* 0x008fd60008000f00 */
[----:B------:R4:W-:Y:S04]  /*3bf0*/  @P0 ATOMS.AND RZ, [UR4+0x14], R3 ;  /* 0x00001403ffff098c */ /* 0x0009e8000a800004 */
[----:B------:R4:W-:Y:S01]  /*3c00*/  @P0 ATOMS.AND RZ, [UR4+0x18], R2 ;  /* 0x00001802ffff098c */ /* 0x0009e2000a800004 */
[----:B------:R-:W-:Y:S05]  /*3c10*/  BRA `(.L_x_66) ;  /* 0x0000000000147947 */ /* 0x000fea0003800000 */
.L_x_65:
[----:B------:R-:W-:Y:S02]  /*3c20*/  MOV R2, 0x3c40 ;  /* 0x00003c4000027802 */ /* 0x000fe40000000f00 */
[----:B---3-5:R-:W-:Y:S05]  /*3c30*/  CALL.REL.NOINC `($__internal_0_$__cuda_sm10x_tcgen05_guardrail_trap_col_being_dealloced_not_returned_by_alloc) ;  /* 0x0000005000e07944 */ /* 0x028fea0003c00000 */
[----:B------:R-:W-:Y:S05]  /*3c40*/  BRA `(.L_x_66) ;  /* 0x0000000000087947 */ /* 0x000fea0003800000 */
.L_x_64:
[----:B------:R-:W-:Y:S02]  /*3c50*/  MOV R2, 0x3c70 ;  /* 0x00003c7000027802 */ /* 0x000fe40000000f00 */
[----:B---3-5:R-:W-:Y:S05]  /*3c60*/  CALL.REL.NOINC `($__internal_2_$__cuda_sm10x_tcgen05_guardrail_trap_unallocated_columns_being_dealloced) ;  /* 0x0000005000ec7944 */ /* 0x028fea0003c00000 */
.L_x_66:
[----:B------:R-:W-:Y:S01]  /*3c70*/  NOP ;  /* 0x0000000000007918 */ /* 0x000fe20000000000 */
[----:B----4-:R-:W-:Y:S05]  /*3c80*/  EXIT ;  /* 0x000000000000794d */ /* 0x010fea0003800000 */
.L_x_48:
[----:B------:R-:W-:-:S09]  /*3c90*/  UISETP.NE.OR UP2, UPT, UR8, 0x3, !UP2 ;  /* 0x000000030800788c */ /* 0x000fd2000d745670 */
[----:B------:R-:W-:Y:S05]  /*3ca0*/  BRA.U UP2, `(.L_x_67) ;  /* 0x0000001102147547 */ /* 0x000fea000b800000 */
[----:B------:R-:W1:Y:S01]  /*3cb0*/  LDC R0, c[0x0][0xb30] ;  /* 0x0002cc00ff007b82 */ /* 0x000e620000000800 */
[----:B------:R-:W2:Y:S01]  /*3cc0*/  LDCU.64 UR8, c[0x0][0x888] ;  /* 0x00011100ff0877ac */ /* 0x000ea20008000a00 */
[----:B------:R-:W-:Y:S02]  /*3cd0*/  HFMA2 R25, -RZ, RZ, 0, 0 ;  /* 0x00000000ff197431 */ /* 0x000fe400000001ff */
[----:B-----5:R-:W-:Y:S01]  /*3ce0*/  IMAD.MOV.U32 R32, RZ, RZ, 0x1 ;  /* 0x00000001ff207424 */ /* 0x020fe200078e00ff */
[----:B------:R-:W-:Y:S01]  /*3cf0*/  MOV R23, 0x2000 ;  /* 0x0000200000177802 */ /* 0x000fe20000000f00 */
[----:B------:R-:W4:Y:S01]  /*3d00*/  LDCU.64 UR4, c[0x0][0x890] ;  /* 0x00011200ff0477ac */ /* 0x000f220008000a00 */
[----:B------:R-:W-:Y:S01]  /*3d10*/  IMAD.MOV.U32 R27, RZ, RZ, RZ ;  /* 0x000000ffff1b7224 */ /* 0x000fe200078e00ff */
[----:B------:R-:W3:Y:S01]  /*3d20*/  LDC R19, c[0x0][0x370] ;  /* 0x0000dc00ff137b82 */ /* 0x000ee20000000800 */
[----:B------:R-:W-:Y:S01]  /*3d30*/  UMOV UR7, 0x400 ;  /* 0x0000040000077882 */ /* 0x000fe20000000000 */
[----:B------:R-:W-:-:S02]  /*3d40*/  UPLOP3.LUT UP1, UPT, UPT, UPT, UPT, 0x40, 0x4 ;  /* 0x000000000004789c */ /* 0x000fc40003f2e870 */
[----:B------:R-:W-:-:S04]  /*3d50*/  ULEA UR7, UR37, UR7, 0x18 ;  /* 0x0000000725077291 */ /* 0x000fc8000f8ec0ff */
[----:B------:R-:W3:Y:S01]  /*3d60*/  LDC R2, c[0x0][0xb0c] ;  /* 0x0002c300ff027b82 */ /* 0x000ee20000000800 */
[----:B------:R-:W-:Y:S02]  /*3d70*/  UIADD3 UR13, UPT, UPT, UR7, 0x58, URZ ;  /* 0x00000058070d7890 */ /* 0x000fe4000fffe0ff */
[----:B--2---:R-:W-:Y:S02]  /*3d80*/  UISETP.NE.U32.AND UP2, UPT, UR8, URZ, UPT ;  /* 0x000000ff0800728c */ /* 0x004fe4000bf45070 */
[----:B------:R-:W-:Y:S02]  /*3d90*/  UIADD3 UR33, UPT, UPT, UR7, 0x40, URZ ;  /* 0x0000004007217890 */ /* 0x000fe4000fffe0ff */
[----:B----4-:R-:W-:Y:S01]  /*3da0*/  UISETP.NE.U32.AND UP3, UPT, UR4, URZ, UPT ;  /* 0x000000ff0400728c */ /* 0x010fe2000bf65070 */
[----:B------:R-:W2:Y:S01]  /*3db0*/  LDC R18, c[0x0][0xb20] ;  /* 0x0002c800ff127b82 */ /* 0x000ea20000000800 */
[----:B-1----:R-:W-:Y:S01]  /*3dc0*/  ISETP.NE.AND P1, PT, R0, 0x1, PT ;  /* 0x000000010000780c */ /* 0x002fe20003f25270 */
[----:B------:R-:W-:-:S02]  /*3dd0*/  UISETP.NE.AND.EX UP2, UPT, UR9, URZ, UPT, UP2 ;  /* 0x000000ff0900728c */ /* 0x000fc4000bf45320 */
[----:B------:R-:W-:Y:S02]  /*3de0*/  UIADD3 UR25, UPT, UPT, UR7, 0x48, URZ ;  /* 0x0000004807197890 */ /* 0x000fe4000fffe0ff */
[----:B------:R-:W-:Y:S02]  /*3df0*/  UIADD3 UR17, UPT, UPT, UR7, 0x50, URZ ;  /* 0x0000005007117890 */ /* 0x000fe4000fffe0ff */
[----:B------:R-:W1:Y:S01]  /*3e00*/  LDC.64 R36, c[0x0][0x348] ;  /* 0x0000d200ff247b82 */ /* 0x000e620000000a00 */
[----:B------:R-:W-:Y:S02]  /*3e10*/  UPRMT UR13, UR37, 0x654, UR13 ;  /* 0x00000654250d7896 */ /* 0x000fe4000800000d */
[----:B------:R-:W-:-:S05]  /*3e20*/  UISETP.NE.AND.EX UP3, UPT, UR5, URZ, UPT, UP3 ;  /* 0x000000ff0500728c */ /* 0x000fca000bf65330 */
[----:B------:R-:W4:Y:S08]  /*3e30*/  LDC.64 R16, c[0x0][0xb10] ;  /* 0x0002c400ff107b82 */ /* 0x000f300000000a00 */
[----:B------:R-:W1:Y:S08]  /*3e40*/  LDC.64 R6, c[0x0][0xb18] ;  /* 0x0002c600ff067b82 */ /* 0x000e700000000a00 */
[----:B------:R-:W1:Y:S08]  /*3e50*/  LDC.64 R4, c[0x0][0xb28] ;  /* 0x0002ca00ff047b82 */ /* 0x000e700000000a00 */
[----:B--23--:R-:W1:Y:S02]  /*3e60*/  LDC R22, c[0x0][0x374] ;  /* 0x0000dd00ff167b82 */ /* 0x00ce640000000800 */
.L_x_78:
[----:B------:R-:W-:Y:S02]  /*3e70*/  LEA R0, R27, UR7, 0x3 ;  /* 0x000000071b007c11 */ /* 0x000fe4000f8e18ff */
[----:B------:R-:W-:Y:S02]  /*3e80*/  SHF.L.U32 R3, R25, 0x1f, RZ ;  /* 0x0000001f19037819 */ /* 0x000fe400000006ff */
[----:B------:R-:W-:Y:S02]  /*3e90*/  LEA R28, R27, UR7, 0x4 ;  /* 0x000000071b1c7c11 */ /* 0x000fe4000f8e20ff */
[----:B--2---:R-:W2:Y:S02]  /*3ea0*/  SYNCS.PHASECHK.TRANS64.TRYWAIT P0, [R0+URZ+0x90], R3 ;  /* 0x00009003000075a7 */ /* 0x004ea400080011ff */
[----:B--2---:R-:W-:Y:S05]  /*3eb0*/  @!P0 BRA `(.L_x_68) ;  /* 0x0000004800f08947 */ /* 0x004fea0003800000 */
.L_x_158:
[----:B------:R-:W-:Y:S01]  /*3ec0*/  ISETP.GE.AND P0, PT, R26, 0x1, PT ;  /* 0x000000011a00780c */ /* 0x000fe20003f06270 */
[----:B------:R-:W3:Y:S01]  /*3ed0*/  LDS.128 R28, [R28+0x120] ;  /* 0x000120001c1c7984 */ /* 0x000ee20000000c00 */
[----:B--2---:R-:W-:Y:S01]  /*3ee0*/  VIADD R0, R0, 0xa0 ;  /* 0x000000a000007836 */ /* 0x004fe20000000000 */
[----:B------:R-:W-:Y:S01]  /*3ef0*/  @!PT LDS RZ, [RZ] ;  /* 0x00000000fffff984 */ /* 0x000fe20000000800 */
[----:B------:R-:W-:Y:S01]  /*3f00*/  @!PT LDS RZ, [RZ] ;  /* 0x00000000fffff984 */ /* 0x000fe20000000800 */
[----:B------:R-:W-:Y:S01]  /*3f10*/  @!PT LDS RZ, [RZ] ;  /* 0x00000000fffff984 */ /* 0x000fe20000000800 */
[----:B------:R-:W-:Y:S01]  /*3f20*/  @!PT LDS RZ, [RZ] ;  /* 0x00000000fffff984 */ /* 0x000fe20000000800 */
[----:B------:R2:W-:Y:S06]  /*3f30*/  MEMBAR.ALL.CTA ;  /* 0x0000000000007992 */ /* 0x0005ec0000008000 */
[----:B--2---:R-:W2:Y:S01]  /*3f40*/  FENCE.VIEW.ASYNC.S ;  /* 0x00000000000073c6 */ /* 0x004ea20000000000 */
[----:B------:R-:W-:Y:S04]  /*3f50*/  PRMT R0, RZ, 0x654, R0 ;  /* 0x00000654ff007816 */ /* 0x000fe80000000000 */
[----:B--2---:R2:W-:Y:S01]  /*3f60*/  SYNCS.ARRIVE.TRANS64.RED.A1T0 RZ, [R0+URZ], RZ ;  /* 0x000000ff00ff79a7 */ /* 0x0045e200081004ff */
[----:B---3--:R-:W-:Y:S11]  /*3f70*/  LOP3.LUT P3, RZ, R30, 0x1, RZ, 0xc0, !PT ;  /* 0x000000011eff7812 */ /* 0x008ff6000786c0ff */
[----:B------:R-:W-:Y:S02]  /*3f80*/  @!UPT UIADD3 URZ, UPT, UPT, URZ, URZ, URZ ;  /* 0x000000fffffff290 */ /* 0x000fe4000fffe0ff */
[----:B------:R-:W-:Y:S02]  /*3f90*/  @P3 MOV R13, R28 ;  /* 0x0000001c000d3202 */ /* 0x000fe40000000f00 */
[----:B------:R-:W-:Y:S01]  /*3fa0*/  @P3 LOP3.LUT R8, R29, 0xffff, RZ, 0xc0, !PT ;  /* 0x0000ffff1d083812 */ /* 0x000fe200078ec0ff */
[----:B--2---:R-:W-:Y:S06]  /*3fb0*/  @!P0 BRA `(.L_x_69) ;  /* 0x0000000000a48947 */ /* 0x004fec0003800000 */
[----:B-1----:R-:W-:Y:S01]  /*3fc0*/  IMAD.HI.U32 R33, R22, R7, RZ ;  /* 0x0000000716217227 */ /* 0x002fe200078e00ff */
[----:B------:R-:W-:Y:S02]  /*3fd0*/  ISETP.NE.AND P0, PT, R6, 0x1, PT ;  /* 0x000000010600780c */ /* 0x000fe40003f05270 */
[----:B------:R-:W-:Y:S01]  /*3fe0*/  ISETP.NE.AND P2, PT, R26, 0x1, PT ;  /* 0x000000011a00780c */ /* 0x000fe20003f45270 */
[----:B----4-:R-:W-:Y:S01]  /*3ff0*/  IMAD.HI.U32 R34, R19, R16, RZ ;  /* 0x0000001013227227 */ /* 0x010fe200078e00ff */
[----:B------:R-:W-:Y:S02]  /*4000*/  SHF.R.U32.HI R33, RZ, R18, R33 ;  /* 0x00000012ff217219 */ /* 0x000fe40000011621 */
[----:B------:R-:W-:Y:S01]  /*4010*/  ISETP.NE.AND P4, PT, R2, 0x1, PT ;  /* 0x000000010200780c */ /* 0x000fe20003f85270 */
[----:B------:R-:W-:Y:S01]  /*4020*/  IMAD.HI.U32 R38, R13, R16, RZ ;  /* 0x000000100d267227 */ /* 0x000fe200078e00ff */
[----:B------:R-:W-:Y:S02]  /*4030*/  SHF.R.U32.HI R34, RZ, R17, R34 ;  /* 0x00000011ff227219 */ /* 0x000fe40000011622 */
[----:B------:R-:W-:Y:S01]  /*4040*/  SEL R3, R22, R33, !P0 ;  /* 0x0000002116037207 */ /* 0x000fe20004000000 */
[C---:B------:R-:W-:Y:S01]  /*4050*/  IMAD.HI.U32 R33, R8.reuse, R7, RZ ;  /* 0x0000000708217227 */ /* 0x040fe200078e00ff */
[----:B------:R-:W-:Y:S02]  /*4060*/  SEL R11, R19, R34, !P4 ;  /* 0x00000022130b7207 */ /* 0x000fe40006000000 */
[----:B------:R-:W-:Y:S01]  /*4070*/  SHF.R.U32.HI R38, RZ, R17, R38 ;  /* 0x00000011ff267219 */ /* 0x000fe20000011626 */
[----:B------:R-:W-:Y:S01]  /*4080*/  IMAD.HI.U32 R40, R3, R4, RZ ;  /* 0x0000000403287227 */ /* 0x000fe200078e00ff */
[----:B------:R-:W-:Y:S03]  /*4090*/  SHF.R.U32.HI R33, RZ, R18, R33 ;  /* 0x00000012ff217219 */ /* 0x000fe60000011621 */
[----:B------:R-:W-:Y:S01]  /*40a0*/  IMAD.HI.U32 R34, R11, R4, RZ ;  /* 0x000000040b227227 */ /* 0x000fe200078e00ff */
[----:B------:R-:W-:Y:S02]  /*40b0*/  @P2 SHF.R.U32.HI R3, RZ, R5, R40 ;  /* 0x00000005ff032219 */ /* 0x000fe40000011628 */
[----:B------:R-:W-:Y:S02]  /*40c0*/  SEL R9, R8, R33, !P0 ;  /* 0x0000002108097207 */ /* 0x000fe40004000000 */
[----:B------:R-:W-:Y:S01]  /*40d0*/  @P2 SHF.R.U32.HI R11, RZ, R5, R34 ;  /* 0x00000005ff0b2219 */ /* 0x000fe20000011622 */
[C---:B------:R-:W-:Y:S01]  /*40e0*/  IMAD R10, R26.reuse, R3, RZ ;  /* 0x000000031a0a7224 */ /* 0x040fe200078e02ff */
[----:B------:R-:W-:Y:S01]  /*40f0*/  SEL R3, R13, R38, !P4 ;  /* 0x000000260d037207 */ /* 0x000fe20006000000 */
[C---:B------:R-:W-:Y:S03]  /*4100*/  IMAD.HI.U32 R14, R9.reuse, R4, RZ ;  /* 0x00000004090e7227 */ /* 0x040fe600078e00ff */
[----:B------:R-:W-:Y:S01]  /*4110*/  ISETP.GE.AND P0, PT, R9, R10, PT ;  /* 0x0000000a0900720c */ /* 0x000fe20003f06270 */
[C---:B------:R-:W-:Y:S01]  /*4120*/  IMAD R12, R26.reuse, R11, RZ ;  /* 0x0000000b1a0c7224 */ /* 0x040fe200078e02ff */
[-C--:B------:R-:W-:Y:S04]  /*4130*/  SHF.R.U32.HI R14, RZ, R5.reuse, R14 ;  /* 0x00000005ff0e7219 */ /* 0x080fe8000001160e */
[----:B------:R-:W-:Y:S02]  /*4140*/  ISETP.GE.OR P0, PT, R3, R12, P0 ;  /* 0x0000000c0300720c */ /* 0x000fe40000706670 */
[----:B------:R-:W-:Y:S05]  /*4150*/  SEL R15, R9, R14, !P2 ;  /* 0x0000000e090f7207 */ /* 0x000fea0005000000 */
[----:B------:R-:W-:Y:S04]  /*4160*/  IMAD.MOV R14, RZ, RZ, -R15 ;  /* 0x000000ffff0e7224 */ /* 0x000fe800078e0a0f */
[----:B------:R-:W-:Y:S02]  /*4170*/  IMAD R14, R26, R14, R9 ;  /* 0x0000000e1a0e7224 */ /* 0x000fe400078e0209 */
[C---:B------:R-:W-:Y:S05]  /*4180*/  @!P0 IMAD.HI.U32 R10, R3.reuse, R4, RZ ;  /* 0x00000004030a8227 */ /* 0x040fea00078e00ff */
[----:B------:R-:W-:Y:S04]  /*4190*/  @!P0 SHF.R.U32.HI R10, RZ, R5, R10 ;  /* 0x00000005ff0a8219 */ /* 0x000fe8000001160a */
[----:B------:R-:W-:Y:S01]  /*41a0*/  @!P0 SEL R0, R3, R10, !P2 ;  /* 0x0000000a03008207 */ /* 0x000fe20005000000 */
[----:B------:R-:W-:Y:S03]  /*41b0*/  IMAD.MOV R10, RZ, RZ, -R3 ;  /* 0x000000ffff0a7224 */ /* 0x000fe600078e0a03 */
[----:B------:R-:W-:Y:S01]  /*41c0*/  @!P0 IADD3 R15, PT, PT, R15, -R0, RZ ;  /* 0x800000000f0f8210 */ /* 0x000fe20007ffe0ff */
[----:B------:R-:W-:Y:S01]  /*41d0*/  @!P0 IMAD R0, R11, R14, R0 ;  /* 0x0000000e0b008224 */ /* 0x000fe200078e0200 */
[----:B------:R-:W-:Y:S01]  /*41e0*/  IADD3 R11, PT, PT, -R9, RZ, RZ ;  /* 0x000000ff090b7210 */ /* 0x000fe20007ffe1ff */
[----:B------:R-:W-:Y:S02]  /*41f0*/  IMAD R13, R2, R10, R13 ;  /* 0x0000000a020d7224 */ /* 0x000fe400078e020d */
[----:B------:R-:W-:Y:S02]  /*4200*/  @!P0 IMAD R9, R15, R26, R3 ;  /* 0x0000001a0f098224 */ /* 0x000fe400078e0203 */
[----:B------:R-:W-:Y:S02]  /*4210*/  @!P0 IMAD.MOV.U32 R3, RZ, RZ, R0 ;  /* 0x000000ffff038224 */ /* 0x000fe400078e0000 */
[----:B------:R-:W-:Y:S02]  /*4220*/  IMAD R8, R6, R11, R8 ;  /* 0x0000000b06087224 */ /* 0x000fe400078e0208 */
[----:B------:R-:W-:Y:S02]  /*4230*/  IMAD R13, R3, R2, R13 ;  /* 0x00000002030d7224 */ /* 0x000fe400078e020d */
[----:B------:R-:W-:Y:S02]  /*4240*/  IMAD R8, R9, R6, R8 ;  /* 0x0000000609087224 */ /* 0x000fe400078e0208 */
.L_x_69:
[----:B------:R-:W-:Y:S05]  /*4250*/  BRA.U UP1, `(.L_x_70) ;  /* 0x0000000101107547 */ /* 0x000fea000b800000 */
[----:B------:R-:W-:Y:S04]  /*4260*/  MOV R0, UR6 ;  /* 0x0000000600007c02 */ /* 0x000fe80008000f00 */
[----:B------:R-:W-:Y:S04]  /*4270*/  SHF.L.U32 R3, R0, 0x1f, RZ ;  /* 0x0000001f00037819 */ /* 0x000fe800000006ff */
[----:B------:R-:W2:Y:S02]  /*4280*/  SYNCS.PHASECHK.TRANS64.TRYWAIT P0, [UR7+0x88], R3 ;  /* 0x00008803ff0075a7 */ /* 0x000ea40008001107 */
[----:B--2---:R-:W-:Y:S05]  /*4290*/  @!P0 BRA `(.L_x_71) ;  /* 0x00000048000c8947 */ /* 0x004fea0003800000 */
.L_x_70:
[----:B------:R-:W-:Y:S02]  /*42a0*/  R2UR UR35, R21 ;  /* 0x00000000152372ca */ /* 0x000fe400000e0000 */
[----:B------:R-:W-:Y:S02]  /*42b0*/  R2UR UR34, R20 ;  /* 0x00000000142272ca */ /* 0x000fe400000e0000 */
[----:B------:R-:W-:Y:S02]  /*42c0*/  ISETP.NE.U32.AND P2, PT, RZ, UR4, PT ;  /* 0x00000004ff007c0c */ /* 0x000fe4000bf45070 */
[----:B------:R-:W-:Y:S02]  /*42d0*/  SHF.L.U32 R12, R32, 0x1f, RZ ;  /* 0x0000001f200c7819 */ /* 0x000fe400000006ff */
[----:B------:R-:W-:Y:S05]  /*42e0*/  ISETP.NE.AND.EX P2, PT, RZ, UR5, PT, P2 ;  /* 0x00000005ff007c0c */ /* 0x000fea000bf45320 */
[----:B------:R-:W-:Y:S02]  /*42f0*/  USHF.L.U32 UR35, UR35, 0x7, URZ ;  /* 0x0000000723237899 */ /* 0x000fe400080006ff */
[----:B------:R-:W-:Y:S01]  /*4300*/  USHF.L.U32 UR34, UR34, 0x6, URZ ;  /* 0x0000000622227899 */ /* 0x000fe200080006ff */
[----:B------:R-:W-:Y:S11]  /*4310*/  BRA.U !UP3, `(.L_x_72) ;  /* 0x000000010b347547 */ /* 0x000ff6000b800000 */
[----:B------:R-:W-:Y:S01]  /*4320*/  UPLOP3.LUT UP0, UPT, UPT, UPT, UP2, 0x80, 0x8 ;  /* 0x000000000008789c */ /* 0x000fe20003f0f020 */
[----:B--2---:R-:W-:Y:S02]  /*4330*/  HFMA2 R0, -RZ, RZ, 0, 5.9604644775390625e-08 ;  /* 0x00000001ff007431 */ /* 0x004fe400000001ff */
[----:B------:R-:W-:Y:S03]  /*4340*/  IMAD.MOV.U32 R67, RZ, RZ, 0x1 ;  /* 0x00000001ff437424 */ /* 0x000fe600078e00ff */
[----:B------:R-:W-:Y:S05]  /*4350*/  PLOP3.LUT P0, PT, PT, PT, UP0, 0x80, 0x8 ;  /* 0x000000000008781c */ /* 0x000fea0003f0f008 */
[----:B------:R-:W2:Y:S01]  /*4360*/  @UP0 LDCU.64 UR10, c[0x0][0x888] ;  /* 0x00011100ff0a07ac */ /* 0x000ea20008000a00 */
[----:B------:R-:W-:Y:S07]  /*4370*/  @UP0 UIMAD UR8, UR36, UR4, URZ ;  /* 0x00000004240802a4 */ /* 0x000fee000f8e02ff */
[----:B------:R-:W-:Y:S01]  /*4380*/  @!P0 PRMT R67, R0, 0x7610, R67 ;  /* 0x0000761000438816 */ /* 0x000fe20000000043 */
[----:B--2---:R-:W-:Y:S03]  /*4390*/  @UP0 UIMAD.WIDE UR10, UR8, 0x4, UR10 ;  /* 0x00000004080a08a5 */ /* 0x004fe6000f8e020a */
[----:B------:R-:W2:Y:S03]  /*43a0*/  @!UP0 LDCU UR8, c[0x0][0x880] ;  /* 0x00011000ff0887ac */ /* 0x000ea60008000800 */
[----:B------:R-:W-:Y:S01]  /*43b0*/  IMAD.U32 R10, RZ, RZ, UR10 ;  /* 0x0000000aff0a7e24 */ /* 0x000fe2000f8e00ff */
[----:B------:R-:W-:Y:S05]  /*43c0*/  MOV R11, UR11 ;  /* 0x0000000b000b7c02 */ /* 0x000fea0008000f00 */
[----:B------:R3:W5:Y:S02]  /*43d0*/  @P0 LDG.E R35, desc[UR46][R10.64] ;  /* 0x0000002e0a230981 */ /* 0x000764000c1e1900 */
[----:B--23--:R-:W-:Y:S07]  /*43e0*/  @!P0 IMAD.U32 R35, RZ, RZ, UR8 ;  /* 0x00000008ff238e24 */ /* 0x00cfee000f8e00ff */
.L_x_72:
[----:B-----5:R-:W-:Y:S01]  /*43f0*/  @!P2 FSETP.EQ.AND P0, PT, R35, RZ, PT ;  /* 0x000000ff2300a20b */ /* 0x020fe20003f02000 */
[----:B------:R-:W-:Y:S01]  /*4400*/  @!UPT UIADD3 URZ, UPT, UPT, URZ, URZ, URZ ;  /* 0x000000fffffff290 */ /* 0x000fe2000fffe0ff */
[----:B------:R-:W-:Y:S11]  /*4410*/  @!P2 BRA `(.L_x_73) ;  /* 0x000000000014a947 */ /* 0x000ff60003800000 */
[----:B------:R-:W-:Y:S02]  /*4420*/  LOP3.LUT P2, RZ, R67, 0xff, RZ, 0xc0, !PT ;  /* 0x000000ff43ff7812 */ /* 0x000fe4000784c0ff */
[----:B------:R-:W-:Y:S04]  /*4430*/  PLOP3.LUT P0, PT, PT, PT, UP0, 0x80, 0x8 ;  /* 0x000000000008781c */ /* 0x000fe80003f0f008 */
[----:B------:R-:W-:Y:S07]  /*4440*/  PLOP3.LUT P0, PT, P0, PT, PT, 0x8, 0x80 ;  /* 0x000000000080781c */ /* 0x000fee000070e170 */
[----:B------:R-:W-:Y:S11]  /*4450*/  @P2 FSETP.EQ.AND P0, PT, R35, RZ, PT ;  /* 0x000000ff2300220b */ /* 0x000ff60003f02000 */
[----:B------:R-:W-:Y:S02]  /*4460*/  @!UPT UIADD3 URZ, UPT, UPT, URZ, URZ, URZ ;  /* 0x000000fffffff290 */ /* 0x000fe4000fffe0ff */
.L_x_73:
[----:B------:R-:W3:Y:S01]  /*4470*/  SYNCS.PHASECHK.TRANS64.TRYWAIT P2, [UR7+0x60], R12 ;  /* 0x0000600cff0075a7 */ /* 0x000ee20008041107 */
[----:B------:R-:W-:Y:S04]  /*4480*/  ELECT P4, URZ, PT ;  /* 0x0000000000ff782f */ /* 0x000fe80003880000 */
[----:B------:R-:W-:Y:S11]  /*4490*/  PLOP3.LUT P4, PT, P0, P4, PT, 0xf2, 0x2f ;  /* 0x00000000002f781c */ /* 0x000ff60000789e72 */
[----:B------:R-:W-:Y:S02]  /*44a0*/  @!UPT UIADD3 URZ, UPT, UPT, URZ, URZ, URZ ;  /* 0x000000fffffff290 */ /* 0x000fe4000fffe0ff */
[----:B-1----:R-:W-:Y:S05]  /*44b0*/  @!P4 IADD3 R9, P0, PT, R36, 0x580, RZ ;  /* 0x000005802409c810 */ /* 0x002fea0007f1e0ff */
[----:B--2---:R-:W-:Y:S01]  /*44c0*/  @!P4 IMAD.X R0, RZ, RZ, R37, P0 ;  /* 0x000000ffff00c224 */ /* 0x004fe200000e0625 */
[----:B---3--:R-:W-:Y:S07]  /*44d0*/  @!P2 BRA `(.L_x_74) ;  /* 0x000000440094a947 */ /* 0x008fee0003800000 */
.L_x_161:
[----:B------:R-:W-:Y:S01]  /*44e0*/  @!P4 R2UR UR8, R0 ;  /* 0x000000000008c2ca */ /* 0x000fe200000e0000 */
[----:B------:R-:W-:Y:S01]  /*44f0*/  VOTEU.ALL UP1, P4 ;  /* 0x0000000000ff7886 */ /* 0x000fe20002020000 */
[----:B------:R-:W-:Y:S01]  /*4500*/  @!P4 R2UR UR9, R9 ;  /* 0x000000000909c2ca */ /* 0x000fe200000e0000 */
[----:B------:R-:W-:Y:S01]  /*4510*/  @!P4 IMAD.MOV.U32 R0, RZ, RZ, 0x2000 ;  /* 0x00002000ff00c424 */ /* 0x000fe200078e00ff */
[----:B------:R-:W-:Y:S01]  /*4520*/  UMOV UR10, 0x0 ;  /* 0x00000000000a7882 */ /* 0x000fe20000000000 */
[----:B------:R-:W-:Y:S01]  /*4530*/  UMOV UR11, 0x10000000 ;  /* 0x10000000000b7882 */ /* 0x000fe20000000000 */
[----:B------:R-:W-:Y:S01]  /*4540*/  @!UP1 UIADD3 UR32, UPT, UPT, UR7, 0x200, URZ ;  /* 0x0000020007209890 */ /* 0x000fe2000fffe0ff */
[----:B------:R-:W-:Y:S01]  /*4550*/  @!P4 IADD3 R9, P0, PT, R36, 0x580, RZ ;  /* 0x000005802409c810 */ /* 0x000fe20007f1e0ff */
[----:B------:R-:W-:Y:S05]  /*4560*/  VOTEU.ALL UP1, P4 ;  /* 0x0000000000ff7886 */ /* 0x000fea0002020000 */
[----:B------:R-:W-:Y:S01]  /*4570*/  IMAD.U32 R11, RZ, RZ, UR8 ;  /* 0x00000008ff0b7e24 */ /* 0x000fe2000f8e00ff */
[----:B------:R-:W-:Y:S01]  /*4580*/  UPRMT UR8, UR37, 0x654, UR33 ;  /* 0x0000065425087896 */ /* 0x000fe20008000021 */
[----:B------:R-:W-:Y:S03]  /*4590*/  IMAD.U32 R10, RZ, RZ, UR9 ;  /* 0x00000009ff0a7e24 */ /* 0x000fe6000f8e00ff */
[----:B------:R-:W-:Y:S02]  /*45a0*/  @!P4 R2UR UR15, R11 ;  /* 0x000000000b0fc2ca */ /* 0x000fe400000e0000 */
[----:B------:R-:W-:Y:S11]  /*45b0*/  @!P4 R2UR UR14, R10 ;  /* 0x000000000a0ec2ca */ /* 0x000ff600000e0000 */
[----:B------:R-:W-:Y:S02]  /*45c0*/  @!UPT UIADD3 URZ, UPT, UPT, URZ, URZ, URZ ;  /* 0x000000fffffff290 */ /* 0x000fe4000fffe0ff */
[----:B------:R2:W-:Y:S01]  /*45d0*/  @!UP1 UTMALDG.3D [UR32], [UR14], desc[UR10] ;  /* 0x00000a200e0095b4 */ /* 0x0005e20008011000 */
[----:B------:R3:W-:Y:S01]  /*45e0*/  @!P4 SYNCS.ARRIVE.TRANS64.RED.A0TR RZ, [UR7+0x40], R0 ;  /* 0x00004000ffffc9a7 */ /* 0x0007e20008300407 */
[----:B------:R-:W-:Y:S01]  /*45f0*/  SYNCS.ARRIVE.TRANS64.RED.A1T0 RZ, [UR8], RZ ;  /* 0x000000ffffff79a7 */ /* 0x000fe20008100408 */
[----:B---3--:R-:W-:Y:S01]  /*4600*/  @!P4 IMAD.X R0, RZ, RZ, R37, P0 ;  /* 0x000000ffff00c224 */ /* 0x008fe200000e0625 */
[----:B------:R-:W3:Y:S02]  /*4610*/  SYNCS.PHASECHK.TRANS64.TRYWAIT P2, [UR7+0x68], R12 ;  /* 0x0000680cff0075a7 */ /* 0x000ee40008041107 */
[----:B--23--:R-:W-:Y:S05]  /*4620*/  @!P2 BRA `(.L_x_75) ;  /* 0x000000440058a947 */ /* 0x00cfea0003800000 */
.L_x_163:
        /* <DEDUP_REMOVED lines=8> */
[----:B------:R-:W-:Y:S01]  /*46b0*/  @!UP1 UIADD3 UR24, UPT, UPT, UR7, 0x2200, URZ ;  /* 0x0000220007189890 */ /* 0x000fe2000fffe0ff */
[----:B------:R-:W-:Y:S01]  /*46c0*/  VOTEU.ALL UP1, P4 ;  /* 0x0000000000ff7886 */ /* 0x000fe20002020000 */
[----:B------:R-:W-:Y:S01]  /*46d0*/  UMOV UR27, UR35 ;  /* 0x00000023001b7c82 */ /* 0x000fe20008000000 */
[----:B------:R-:W-:Y:S02]  /*46e0*/  UMOV UR28, UR36 ;  /* 0x00000024001c7c82 */ /* 0x000fe40008000000 */
[----:B------:R-:W-:Y:S01]  /*46f0*/  IMAD.U32 R11, RZ, RZ, UR8 ;  /* 0x00000008ff0b7e24 */ /* 0x000fe2000f8e00ff */
[----:B------:R-:W-:Y:S01]  /*4700*/  UPRMT UR8, UR37, 0x654, UR25 ;  /* 0x0000065425087896 */ /* 0x000fe20008000019 */
[----:B------:R-:W-:Y:S02]  /*4710*/  IMAD.U32 R10, RZ, RZ, UR9 ;  /* 0x00000009ff0a7e24 */ /* 0x000fe4000f8e00ff */
[----:B------:R-:W-:Y:S01]  /*4720*/  @!P4 IMAD.X R20, RZ, RZ, R37, P0 ;  /* 0x000000ffff14c224 */ /* 0x000fe200000e0625 */
[----:B------:R-:W-:Y:S02]  /*4730*/  @!P4 R2UR UR15, R11 ;  /* 0x000000000b0fc2ca */ /* 0x000fe400000e0000 */
[----:B------:R-:W-:Y:S11]  /*4740*/  @!P4 R2UR UR14, R10 ;  /* 0x000000000a0ec2ca */ /* 0x000ff600000e0000 */
[----:B------:R-:W-:Y:S02]  /*4750*/  @!UPT UIADD3 URZ, UPT, UPT, URZ, URZ, URZ ;  /* 0x000000fffffff290 */ /* 0x000fe4000fffe0ff */
[----:B------:R2:W-:Y:S01]  /*4760*/  @!UP1 UTMALDG.3D [UR24], [UR14], desc[UR10] ;  /* 0x00000a180e0095b4 */ /* 0x0005e20008011000 */
[----:B------:R2:W-:Y:S01]  /*4770*/  @!P4 SYNCS.ARRIVE.TRANS64.RED.A0TR RZ, [UR7+0x48], R0 ;  /* 0x00004800ffffc9a7 */ /* 0x0005e20008300407 */
[----:B------:R-:W-:Y:S01]  /*4780*/  SYNCS.ARRIVE.TRANS64.RED.A1T0 RZ, [UR8], RZ ;  /* 0x000000ffffff79a7 */ /* 0x000fe20008100408 */
[----:B------:R-:W3:Y:S02]  /*4790*/  SYNCS.PHASECHK.TRANS64.TRYWAIT P2, [UR7+0x70], R12 ;  /* 0x0000700cff0075a7 */ /* 0x000ee40008041107 */
[----:B--23--:R-:W-:Y:S05]  /*47a0*/  @!P2 BRA `(.L_x_76) ;  /* 0x000000440010a947 */ /* 0x00cfea0003800000 */
.L_x_165:
[----:B------:R-:W2:Y:S01]  /*47b0*/  LDC.64 R14, c[0x0][0xb10] ;  /* 0x0002c400ff0e7b82 */ /* 0x000ea20000000a00 */
[----:B------:R-:W-:Y:S01]  /*47c0*/  @!P4 R2UR UR8, R20 ;  /* 0x000000001408c2ca */ /* 0x000fe200000e0000 */
[----:B------:R-:W-:Y:S01]  /*47d0*/  VOTEU.ALL UP1, P4 ;  /* 0x0000000000ff7886 */ /* 0x000fe20002020000 */
[----:B------:R-:W-:Y:S01]  /*47e0*/  @!P4 R2UR UR9, R21 ;  /* 0x000000001509c2ca */ /* 0x000fe200000e0000 */
[----:B------:R-:W-:Y:S01]  /*47f0*/  UMOV UR10, 0x0 ;  /* 0x00000000000a7882 */ /* 0x000fe20000000000 */
[----:B------:R-:W-:Y:S03]  /*4800*/  UMOV UR11, 0x10000000 ;  /* 0x10000000000b7882 */ /* 0x000fe60000000000 */
[----:B------:R-:W3:Y:S01]  /*4810*/  LDC.64 R10, c[0x0][0xb18] ;  /* 0x0002c600ff0a7b82 */ /* 0x000ee20000000a00 */
[----:B------:R-:W-:Y:S01]  /*4820*/  @!UP1 UIADD3 UR18, UPT, UPT, UR34, 0x20, URZ ;  /* 0x0000002022129890 */ /* 0x000fe2000fffe0ff */
[----:B------:R-:W-:Y:S01]  /*4830*/  @P3 SHF.R.U32.HI R24, RZ, 0x10, R29 ;  /* 0x00000010ff183819 */ /* 0x000fe2000001161d */
[----:B------:R-:W-:Y:S01]  /*4840*/  @!UP1 UIADD3 UR16, UPT, UPT, UR7, 0x4200, URZ ;  /* 0x0000420007109890 */ /* 0x000fe2000fffe0ff */
[----:B------:R-:W-:Y:S01]  /*4850*/  VIADD R27, R27, 0x1 ;  /* 0x000000011b1b7836 */ /* 0x000fe20000000000 */
[----:B------:R-:W-:Y:S03]  /*4860*/  VOTEU.ALL UP1, P4 ;  /* 0x0000000000ff7886 */ /* 0x000fe60002020000 */
[----:B------:R-:W5:Y:S01]  /*4870*/  @!P1 LDC R0, c[0x0][0xb20] ;  /* 0x0002c800ff009b82 */ /* 0x000f620000000800 */
[----:B------:R-:W-:Y:S01]  /*4880*/  UMOV UR19, UR35 ;  /* 0x0000002300137c82 */ /* 0x000fe20008000000 */
[----:B------:R-:W-:Y:S01]  /*4890*/  IMAD.U32 R21, RZ, RZ, UR8 ;  /* 0x00000008ff157e24 */ /* 0x000fe2000f8e00ff */
[----:B------:R-:W-:Y:S05]  /*48a0*/  UMOV UR20, UR36 ;  /* 0x0000002400147c82 */ /* 0x000fea0008000000 */
[----:B-1----:R-:W1:Y:S01]  /*48b0*/  @!P1 LDC R3, c[0x0][0xb0c] ;  /* 0x0002c300ff039b82 */ /* 0x002e620000000800 */
[----:B------:R-:W-:Y:S01]  /*48c0*/  IMAD.U32 R20, RZ, RZ, UR9 ;  /* 0x00000009ff147e24 */ /* 0x000fe2000f8e00ff */
[----:B------:R-:W-:Y:S01]  /*48d0*/  UPRMT UR8, UR37, 0x654, UR17 ;  /* 0x0000065425087896 */ /* 0x000fe20008000011 */
[----:B------:R-:W-:Y:S03]  /*48e0*/  @!P4 R2UR UR15, R21 ;  /* 0x00000000150fc2ca */ /* 0x000fe600000e0000 */
[----:B------:R-:W-:Y:S01]  /*48f0*/  @!P4 R2UR UR14, R20 ;  /* 0x00000000140ec2ca */ /* 0x000fe200000e0000 */
[----:B------:R-:W-:Y:S11]  /*4900*/  @!P4 IMAD.MOV.U32 R20, RZ, RZ, 0x2000 ;  /* 0x00002000ff14c424 */ /* 0x000ff600078e00ff */
[----:B------:R-:W-:Y:S01]  /*4910*/  @!UPT UIADD3 URZ, UPT, UPT, URZ, URZ, URZ ;  /* 0x000000fffffff290 */ /* 0x000fe2000fffe0ff */
[----:B------:R1:W-:Y:S01]  /*4920*/  @!UP1 UTMALDG.3D [UR16], [UR14], desc[UR10] ;  /* 0x00000a100e0095b4 */ /* 0x0003e20008011000 */
[----:B------:R1:W-:Y:S02]  /*4930*/  @!P4 SYNCS.ARRIVE.TRANS64.RED.A0TR RZ, [UR7+0x50], R20 ;  /* 0x00005014ffffc9a7 */ /* 0x0003e40008300407 */
[----:B-1----:R-:W-:Y:S01]  /*4940*/  @!P1 ISETP.NE.AND P2, PT, R3, 0x1, PT ;  /* 0x000000010300980c */ /* 0x002fe20003f45270 */
[C---:B--2---:R-:W-:Y:S01]  /*4950*/  @!P1 IMAD.HI.U32 R14, R13.reuse, R14, RZ ;  /* 0x0000000e0d0e9227 */ /* 0x044fe200078e00ff */
[----:B---3--:R-:W-:Y:S03]  /*4960*/  @!P1 ISETP.NE.AND P0, PT, R10, 0x1, PT ;  /* 0x000000010a00980c */ /* 0x008fe60003f05270 */
[C---:B------:R-:W-:Y:S01]  /*4970*/  @!P1 IMAD.HI.U32 R11, R8.reuse, R11, RZ ;  /* 0x0000000b080b9227 */ /* 0x040fe200078e00ff */
[----:B------:R-:W-:Y:S04]  /*4980*/  @!P1 SHF.R.U32.HI R14, RZ, R15, R14 ;  /* 0x0000000fff0e9219 */ /* 0x000fe8000001160e */
[----:B-----5:R-:W-:Y:S01]  /*4990*/  @!P1 SHF.R.U32.HI R9, RZ, R0, R11 ;  /* 0x00000000ff099219 */ /* 0x020fe2000001160b */
[----:B------:R-:W-:Y:S01]  /*49a0*/  SYNCS.ARRIVE.TRANS64.RED.A1T0 RZ, [UR8], RZ ;  /* 0x000000ffffff79a7 */ /* 0x000fe20008100408 */
[----:B------:R-:W-:Y:S02]  /*49b0*/  @!P1 SEL R14, R13, R14, !P2 ;  /* 0x0000000e0d0e9207 */ /* 0x000fe40005000000 */
[----:B------:R-:W-:Y:S01]  /*49c0*/  @!P1 SEL R9, R8, R9, !P0 ;  /* 0x0000000908099207 */ /* 0x000fe20004000000 */
[----:B------:R-:W1:Y:S04]  /*49d0*/  SYNCS.PHASECHK.TRANS64.TRYWAIT P5, [UR7+0x78], R12 ;  /* 0x0000780cff0075a7 */ /* 0x000e6800080a1107 */
[----:B------:R-:W-:Y:S02]  /*49e0*/  @!P1 IMAD.IADD R0, R9, 0x1, -R14 ;  /* 0x0000000109009824 */ /* 0x000fe400078e0a0e */
[----:B------:R-:W-:Y:S02]  /*49f0*/  @!P1 IMAD.IADD R9, R14, 0x1, -R9 ;  /* 0x000000010e099824 */ /* 0x000fe400078e0a09 */
[----:B------:R-:W-:Y:S02]  /*4a00*/  @!P1 IMAD R13, R0, R3, R13 ;  /* 0x00000003000d9224 */ /* 0x000fe400078e020d */
[----:B------:R-:W-:Y:S01]  /*4a10*/  @!P1 IMAD R8, R9, R10, R8 ;  /* 0x0000000a09089224 */ /* 0x000fe200078e0208 */
[----:B-1----:R-:W-:Y:S06]  /*4a20*/  @!P5 BRA `(.L_x_77) ;  /* 0x000000400088d947 */ /* 0x002fec0003800000 */
.L_x_167:
[----:B-1----:R-:W-:Y:S01]  /*4a30*/  @!P4 IADD3 R3, P0, PT, R36, 0x580, RZ ;  /* 0x000005802403c810 */ /* 0x002fe20007f1e0ff */
[----:B------:R-:W-:Y:S01]  /*4a40*/  VOTEU.ALL UP1, P4 ;  /* 0x0000000000ff7886 */ /* 0x000fe20002020000 */
[----:B------:R-:W-:Y:S01]  /*4a50*/  UMOV UR18, 0x0 ;  /* 0x0000000000127882 */ /* 0x000fe20000000000 */
[----:B------:R-:W-:Y:S01]  /*4a60*/  UMOV UR19, 0x10000000 ;  /* 0x1000000000137882 */ /* 0x000fe20000000000 */
[----:B------:R-:W-:Y:S01]  /*4a70*/  @!P4 R2UR UR9, R3 ;  /* 0x000000000309c2ca */ /* 0x000fe200000e0000 */
[----:B------:R-:W-:Y:S01]  /*4a80*/  @!P4 IMAD.X R0, RZ, RZ, R37, P0 ;  /* 0x000000ffff00c224 */ /* 0x000fe200000e0625 */
[----:B------:R-:W-:Y:S01]  /*4a90*/  @!UP1 UIADD3 UR10, UPT, UPT, UR34, 0x30, URZ ;  /* 0x00000030220a9890 */ /* 0x000fe2000fffe0ff */
[----:B------:R-:W-:Y:S01]  /*4aa0*/  ISETP.NE.AND P0, PT, R27, 0x2, PT ;  /* 0x000000021b00780c */ /* 0x000fe20003f05270 */
[----:B------:R-:W-:Y:S01]  /*4ab0*/  UMOV UR11, UR35 ;  /* 0x00000023000b7c82 */ /* 0x000fe20008000000 */
[----:B------:R-:W-:Y:S01]  /*4ac0*/  UMOV UR12, UR36 ;  /* 0x00000024000c7c82 */ /* 0x000fe20008000000 */
[----:B------:R-:W-:Y:S01]  /*4ad0*/  @!P4 R2UR UR8, R0 ;  /* 0x000000000008c2ca */ /* 0x000fe200000e0000 */
[----:B------:R-:W-:Y:S01]  /*4ae0*/  IMAD.IADD R20, R8, 0x1, R66 ;  /* 0x0000000108147824 */ /* 0x000fe200078e0242 */
[----:B------:R-:W-:Y:S01]  /*4af0*/  @P3 R2UR UR36, R24 ;  /* 0x00000000182432ca */ /* 0x000fe200000e0000 */
[----:B------:R-:W-:Y:S01]  /*4b00*/  IMAD.IADD R21, R13, 0x1, R68 ;  /* 0x000000010d157824 */ /* 0x000fe200078e0244 */
[----:B------:R-:W-:Y:S02]  /*4b10*/  SEL R0, RZ, 0x1, P0 ;  /* 0x00000001ff007807 */ /* 0x000fe40000000000 */
[----:B------:R-:W-:Y:S01]  /*4b20*/  LOP3.LUT R32, R32, 0x1, RZ, 0x3c, !PT ;  /* 0x0000000120207812 */ /* 0x000fe200078e3cff */
[----:B------:R-:W-:Y:S01]  /*4b30*/  IMAD.U32 R10, RZ, RZ, UR9 ;  /* 0x00000009ff0a7e24 */ /* 0x000fe2000f8e00ff */
[----:B------:R-:W-:Y:S01]  /*4b40*/  @!UP1 UIADD3 UR9, UPT, UPT, UR7, 0x58, URZ ;  /* 0x0000005807099890 */ /* 0x000fe2000fffe0ff */
[----:B------:R-:W-:Y:S02]  /*4b50*/  LOP3.LUT R25, R25, R0, RZ, 0x3c, !PT ;  /* 0x0000000019197212 */ /* 0x000fe400078e3cff */
[----:B------:R-:W-:Y:S02]  /*4b60*/  SEL R27, R27, RZ, P0 ;  /* 0x000000ff1b1b7207 */ /* 0x000fe40000000000 */
[----:B------:R-:W-:Y:S01]  /*4b70*/  IMAD.U32 R11, RZ, RZ, UR8 ;  /* 0x00000008ff0b7e24 */ /* 0x000fe2000f8e00ff */
[----:B------:R-:W-:Y:S01]  /*4b80*/  @!P4 R2UR UR14, R10 ;  /* 0x000000000a0ec2ca */ /* 0x000fe200000e0000 */
[----:B------:R-:W-:Y:S01]  /*4b90*/  @!UP1 UIADD3 UR8, UPT, UPT, UR7, 0x6200, URZ ;  /* 0x0000620007089890 */ /* 0x000fe2000fffe0ff */
[----:B------:R-:W-:Y:S02]  /*4ba0*/  VOTEU.ALL UP1, P4 ;  /* 0x0000000000ff7886 */ /* 0x000fe40002020000 */
[----:B------:R-:W-:Y:S11]  /*4bb0*/  @!P4 R2UR UR15, R11 ;  /* 0x000000000b0fc2ca */ /* 0x000ff600000e0000 */
[----:B------:R-:W-:Y:S02]  /*4bc0*/  @!UPT UIADD3 URZ, UPT, UPT, URZ, URZ, URZ ;  /* 0x000000fffffff290 */ /* 0x000fe4000fffe0ff */
[----:B------:R2:W-:Y:S01]  /*4bd0*/  @!UP1 UTMALDG.3D [UR8], [UR14], desc[UR18] ;  /* 0x000012080e0095b4 */ /* 0x0005e20008011000 */
[----:B------:R2:W-:Y:S01]  /*4be0*/  @!P4 SYNCS.ARRIVE.TRANS64.RED.A0TR RZ, [UR7+0x58], R23 ;  /* 0x00005817ffffc9a7 */ /* 0x0005e20008300407 */
[----:B------:R-:W-:Y:S01]  /*4bf0*/  UPLOP3.LUT UP1, UPT, UPT, UPT, UPT, 0x80, 0x8 ;  /* 0x000000000008789c */ /* 0x000fe20003f2f070 */
[----:B------:R-:W-:Y:S01]  /*4c00*/  SYNCS.ARRIVE.TRANS64.RED.A1T0 RZ, [UR13], RZ ;  /* 0x000000ffffff79a7 */ /* 0x000fe2000810040d */
[----:B------:R-:W-:Y:S09]  /*4c10*/  @P3 BRA `(.L_x_78) ;  /* 0xfffffff000943947 */ /* 0x000ff2000383ffff */
[----:B------:R-:W-:-:S04]  /*4c20*/  SHF.L.U32 R3, R32, 0x1f, RZ ;  /* 0x0000001f20037819 */ /* 0x000fc800000006ff */
[----:B------:R-:W1:Y:S02]  /*4c30*/  SYNCS.PHASECHK.TRANS64.TRYWAIT P0, [UR7+0x60], R3 ;  /* 0x00006003ff0075a7 */ /* 0x000e640008001107 */
[----:B-1----:R-:W-:Y:S05]  /*4c40*/  @!P0 BRA `(.L_x_79) ;  /* 0x0000004000188947 */ /* 0x002fea0003800000 */
.L_x_169:
[----:B------:R-:W3:Y:S02]  /*4c50*/  SYNCS.PHASECHK.TRANS64.TRYWAIT P0, [UR7+0x68], R3 ;  /* 0x00006803ff0075a7 */ /* 0x000ee40008001107 */
[----:B---3--:R-:W-:Y:S05]  /*4c60*/  @!P0 BRA `(.L_x_80) ;  /* 0x0000004000288947 */ /* 0x008fea0003800000 */
.L_x_171:
[----:B------:R-:W3:Y:S02]  /*4c70*/  SYNCS.PHASECHK.TRANS64.TRYWAIT P0, [UR7+0x70], R3 ;  /* 0x00007003ff0075a7 */ /* 0x000ee40008001107 */
[----:B---3--:R-:W-:Y:S05]  /*4c80*/  @!P0 BRA `(.L_x_81) ;  /* 0x0000004000388947 */ /* 0x008fea0003800000 */
.L_x_173:
[----:B-1----:R-:W-:-:S07]  /*4c90*/  MOV R0, UR7 ;  /* 0x0000000700007c02 */ /* 0x002fce0008000f00 */
.L_x_82:
[----:B-1----:R-:W-:-:S04]  /*4ca0*/  SHF.L.U32 R3, R32, 0x1f, RZ ;  /* 0x0000001f20037819 */ /* 0x002fc800000006ff */
[----:B------:R1:W3:Y:S03]  /*4cb0*/  SYNCS.PHASECHK.TRANS64.TRYWAIT P0, [R0+URZ+0x78], R3 ;  /* 0x00007803000075a7 */ /* 0x0002e600080011ff */
[----:B---3--:R-:W-:Y:S05]  /*4cc0*/  @!P0 NANOSLEEP.SYNCS 0x989680 ;  /* 0x009896800000895d */ /* 0x008fea0003900000 */
[----:B------:R-:W3:Y:S02]  /*4cd0*/  @!P0 SYNCS.PHASECHK.TRANS64 P0, [R0+URZ+0x78], R3 ;  /* 0x00007803000085a7 */ /* 0x000ee400080010ff */
[----:B--23--:R-:W-:Y:S05]  /*4ce0*/  @P0 EXIT ;  /* 0x000000000000094d */ /* 0x00cfea0003800000 */
[----:B------:R-:W-:Y:S05]  /*4cf0*/  BRA `(.L_x_82) ;  /* 0xfffffffc00e87947 */ /* 0x000fea000383ffff */
.L_x_67:
[----:B------:R-:W-:-:S06]  /*4d00*/  UISETP.GE.AND UP1, UPT, UR8, 0x4, UPT ;  /* 0x000000040800788c */ /* 0x000fcc000bf26270 */
[----:B------:R-:W-:-:S13]  /*4d10*/  PLOP3.LUT P0, PT, PT, PT, UP1, 0x80, 0x8 ;  /* 0x000000000008781c */ /* 0x000fda0003f0f018 */
[----:B------:R-:W-:Y:S05]  /*4d20*/  @!P0 EXIT ;  /* 0x000000000000894d */ /* 0x000fea0003800000 */
[----:B------:R-:W-:Y:S01]  /*4d30*/  BAR.SYNC.DEFER_BLOCKING 0x6, 0xa0 ;  /* 0x0182800000007b1d */ /* 0x000fe20000010000 */
[C---:B------:R-:W-:Y:S01]  /*4d40*/  IMAD.SHL.U32 R3, R81.reuse, 0x10, RZ ;  /* 0x0000001051037824 */ /* 0x040fe200078e00ff */
[C---:B------:R-:W-:Y:S01]  /*4d50*/  SHF.L.U32 R33, R81.reuse, 0x10, RZ ;  /* 0x0000001051217819 */ /* 0x040fe200000006ff */
[C---:B------:R-:W-:Y:S01]  /*4d60*/  IMAD.SHL.U32 R80, R81.reuse, 0x2, RZ ;  /* 0x0000000251507824 */ /* 0x040fe200078e00ff */
[----:B------:R-:W-:Y:S01]  /*4d70*/  LOP3.LUT R82, R81, 0x60, RZ, 0xc0, !PT ;  /* 0x0000006051527812 */ /* 0x000fe200078ec0ff */
[----:B------:R-:W-:Y:S01]  /*4d80*/  HFMA2 R77, -RZ, RZ, 0, 5.9604644775390625e-08 ;  /* 0x00000001ff4d7431 */ /* 0x000fe200000001ff */
[----:B------:R-:W-:Y:S02]  /*4d90*/  UMOV UR48, 0x400 ;  /* 0x0000040000307882 */ /* 0x000fe40000000000 */
[----:B------:R-:W1:Y:S01]  /*4da0*/  LDC R71, c[0x0][0x370] ;  /* 0x0000dc00ff477b82 */ /* 0x000e620000000800 */
[----:B------:R-:W-:Y:S01]  /*4db0*/  ULEA UR48, UR37, UR48, 0x18 ;  /* 0x0000003025307291 */ /* 0x000fe2000f8ec0ff */
[----:B------:R-:W-:Y:S01]  /*4dc0*/  LOP3.LUT R5, R3, 0x60, RZ, 0xc0, !PT ;  /* 0x0000006003057812 */ /* 0x000fe200078ec0ff */
[----:B------:R-:W-:Y:S01]  /*4dd0*/  HFMA2 R75, -RZ, RZ, 0, 0 ;  /* 0x00000000ff4b7431 */ /* 0x000fe200000001ff */
[----:B------:R-:W-:Y:S01]  /*4de0*/  LOP3.LUT R79, R81, 0x2, RZ, 0xc0, !PT ;  /* 0x00000002514f7812 */ /* 0x000fe200078ec0ff */
[----:B------:R-:W-:Y:S01]  /*4df0*/  UIADD3 UR4, UPT, UPT, UR48, 0x200, URZ ;  /* 0x0000020030047890 */ /* 0x000fe2000fffe0ff */
[----:B------:R-:W-:Y:S01]  /*4e00*/  LOP3.LUT R80, R5, 0xc, R80, 0xf8, !PT ;  /* 0x0000000c05507812 */ /* 0x000fe200078ef850 */
[----:B------:R-:W-:Y:S01]  /*4e10*/  IMAD.MOV.U32 R30, RZ, RZ, RZ ;  /* 0x000000ffff1e7224 */ /* 0x000fe200078e00ff */
[----:B------:R-:W2:Y:S01]  /*4e20*/  LDC R28, c[0x0][0xb0c] ;  /* 0x0002c300ff1c7b82 */ /* 0x000ea20000000800 */
[----:B------:R-:W-:Y:S01]  /*4e30*/  LOP3.LUT R33, R33, 0x600000, RZ, 0xc0, !PT ;  /* 0x0060000021217812 */ /* 0x000fe200078ec0ff */
[----:B------:R-:W-:Y:S01]  /*4e40*/  IMAD.MOV.U32 R85, RZ, RZ, RZ ;  /* 0x000000ffff557224 */ /* 0x000fe200078e00ff */
[----:B------:R-:W-:Y:S01]  /*4e50*/  LOP3.LUT R80, R80, 0x790, R3, 0xf8, !PT ;  /* 0x0000079050507812 */ /* 0x000fe200078ef803 */
[----:B------:R-:W-:Y:S01]  /*4e60*/  IMAD.U32 R73, RZ, RZ, UR4 ;  /* 0x00000004ff497e24 */ /* 0x000fe2000f8e00ff */
[----:B------:R-:W-:Y:S01]  /*4e70*/  LOP3.LUT R81, R81, 0x4, RZ, 0xc0, !PT ;  /* 0x0000000451517812 */ /* 0x000fe200078ec0ff */
[----:B------:R-:W4:Y:S01]  /*4e80*/  LDCU.64 UR52, c[0x0][0x348] ;  /* 0x00006900ff3477ac */ /* 0x000f220008000a00 */
[----:B------:R-:W-:Y:S01]  /*4e90*/  MOV R76, RZ ;  /* 0x000000ff004c7202 */ /* 0x000fe20000000f00 */
[----:B------:R-:W1:Y:S01]  /*4ea0*/  LDC R69, c[0x0][0xb20] ;  /* 0x0002c800ff457b82 */ /* 0x000e620000000800 */
[----:B------:R-:W3:Y:S01]  /*4eb0*/  LDS R0, [UR48+0x140] ;  /* 0x00014030ff007984 */ /* 0x000ee20008000800 */
[----:B------:R-:W-:Y:S01]  /*4ec0*/  IMAD R80, R80, 0x4, R73 ;  /* 0x0000000450507824 */ /* 0x000fe200078e0249 */
[----:B------:R-:W1:Y:S03]  /*4ed0*/  LDCU.64 UR38, c[0x0][0x888] ;  /* 0x00011100ff2677ac */ /* 0x000e660008000a00 */
[--C-:B------:R-:W-:Y:S01]  /*4ee0*/  IMAD R79, R79, -0x10, R80.reuse ;  /* 0xfffffff04f4f7824 */ /* 0x100fe200078e0250 */
[----:B------:R-:W1:Y:S01]  /*4ef0*/  LDCU.64 UR44, c[0x0][0x890] ;  /* 0x00011200ff2c77ac */ /* 0x000e620008000a00 */
[----:B------:R-:W1:Y:S01]  /*4f00*/  LDC R27, c[0x0][0xb30] ;  /* 0x0002cc00ff1b7b82 */ /* 0x000e620000000800 */
[----:B------:R-:W-:Y:S01]  /*4f10*/  IMAD R78, R81, -0x10, R80 ;  /* 0xfffffff0514e7824 */ /* 0x000fe200078e0250 */
[----:B------:R-:W-:Y:S01]  /*4f20*/  UMOV UR49, URZ ;  /* 0x000000ff00317c82 */ /* 0x000fe20008000000 */
[----:B------:R-:W-:-:S05]  /*4f30*/  UMOV UR51, URZ ;  /* 0x000000ff00337c82 */ /* 0x000fca0008000000 */
[----:B------:R-:W1:Y:S08]  /*4f40*/  LDC.64 R64, c[0x0][0xb10] ;  /* 0x0002c400ff407b82 */ /* 0x000e700000000a00 */
[----:B------:R-:W1:Y:S08]  /*4f50*/  LDC.64 R24, c[0x0][0xb18] ;  /* 0x0002c600ff187b82 */ /* 0x000e700000000a00 */
[----:B------:R-:W1:Y:S08]  /*4f60*/  LDC.64 R22, c[0x0][0xb28] ;  /* 0x0002ca00ff167b82 */ /* 0x000e700000000a00 */
[----:B------:R-:W1:Y:S01]  /*4f70*/  LDC.64 R62, c[0x0][0x8b0] ;  /* 0x00022c00ff3e7b82 */ /* 0x000e620000000a00 */
[----:B---3--:R-:W-:-:S07]  /*4f80*/  IMAD.IADD R33, R0, 0x1, R33 ;  /* 0x0000000100217824 */ /* 0x008fce00078e0221 */
[----:B------:R-:W3:Y:S08]  /*4f90*/  LDC.64 R60, c[0x0][0x8a8] ;  /* 0x00022a00ff3c7b82 */ /* 0x000ef00000000a00 */
[----:B--2-4-:R-:W1:Y:S02]  /*4fa0*/  LDC R70, c[0x0][0x374] ;  /* 0x0000dd00ff467b82 */ /* 0x014e640000000800 */
.L_x_126:
[----:B------:R-:W-:Y:S02]  /*4fb0*/  LEA R0, R85, UR48, 0x3 ;  /* 0x0000003055007c11 */ /* 0x000fe4000f8e18ff */
[----:B------:R-:W-:Y:S02]  /*4fc0*/  SHF.L.U32 R3, R75, 0x1f, RZ ;  /* 0x0000001f4b037819 */ /* 0x000fe400000006ff */
[----:B-1----:R-:W-:Y:S02]  /*4fd0*/  LEA R16, R85, UR48, 0x4 ;  /* 0x0000003055107c11 */ /* 0x002fe4000f8e20ff */
[----:B------:R-:W2:Y:S02]  /*4fe0*/  SYNCS.PHASECHK.TRANS64.TRYWAIT P0, [R0+URZ+0x90], R3 ;  /* 0x00009003000075a7 */ /* 0x000ea400080011ff */
[----:B--23--:R-:W-:Y:S05]  /*4ff0*/  @!P0 BRA `(.L_x_83) ;  /* 0x0000003c00748947 */ /* 0x00cfea0003800000 */
.L_x_174:
[----:B------:R-:W4:Y:S01]  /*5000*/  LDC.64 R12, c[0x0][0xb10] ;  /* 0x0002c400ff0c7b82 */ /* 0x000f220000000a00 */
[----:B------:R-:W3:Y:S01]  /*5010*/  LDS.128 R16, [R16+0x120] ;  /* 0x0001200010107984 */ /* 0x000ee20000000c00 */
[----:B-1----:R-:W-:Y:S01]  /*5020*/  ISETP.NE.AND P1, PT, R27, 0x1, PT ;  /* 0x000000011b00780c */ /* 0x002fe20003f25270 */
[----:B--2---:R-:W-:Y:S01]  /*5030*/  VIADD R0, R0, 0xa0 ;  /* 0x000000a000007836 */ /* 0x004fe20000000000 */
[----:B------:R-:W-:Y:S04]  /*5040*/  ISETP.GE.AND P0, PT, R26, 0x1, PT ;  /* 0x000000011a00780c */ /* 0x000fe80003f06270 */
[----:B------:R-:W1:Y:S01]  /*5050*/  LDC.64 R10, c[0x0][0xb18] ;  /* 0x0002c600ff0a7b82 */ /* 0x000e620000000a00 */
[----:B------:R-:W-:Y:S01]  /*5060*/  PRMT R0, RZ, 0x654, R0 ;  /* 0x00000654ff007816 */ /* 0x000fe20000000000 */
[----:B------:R-:W-:Y:S01]  /*5070*/  @!PT LDS RZ, [RZ] ;  /* 0x00000000fffff984 */ /* 0x000fe20000000800 */
[----:B------:R-:W-:Y:S01]  /*5080*/  @!PT LDS RZ, [RZ] ;  /* 0x00000000fffff984 */ /* 0x000fe20000000800 */
[----:B------:R-:W-:Y:S01]  /*5090*/  @!PT LDS RZ, [RZ] ;  /* 0x00000000fffff984 */ /* 0x000fe20000000800 */
[----:B------:R-:W-:Y:S01]  /*50a0*/  @!PT LDS RZ, [RZ] ;  /* 0x00000000fffff984 */ /* 0x000fe20000000800 */
[----:B------:R2:W-:Y:S06]  /*50b0*/  MEMBAR.ALL.CTA ;  /* 0x0000000000007992 */ /* 0x0005ec0000008000 */
[----:B--2---:R-:W2:Y:S01]  /*50c0*/  FENCE.VIEW.ASYNC.S ;  /* 0x00000000000073c6 */ /* 0x004ea20000000000 */
[----:B------:R-:W1:Y:S08]  /*50d0*/  @!P1 LDC R14, c[0x0][0xb20] ;  /* 0x0002c800ff0e9b82 */ /* 0x000e700000000800 */
[----:B------:R-:W1:Y:S01]  /*50e0*/  @!P1 LDC R9, c[0x0][0xb0c] ;  /* 0x0002c300ff099b82 */ /* 0x000e620000000800 */
[----:B--2---:R2:W-:Y:S01]  /*50f0*/  SYNCS.ARRIVE.TRANS64.RED.A1T0 RZ, [R0+URZ], RZ ;  /* 0x000000ff00ff79a7 */ /* 0x0045e200081004ff */
[----:B---3--:R-:W-:Y:S04]  /*5100*/  LOP3.LUT P4, RZ, R18, 0x1, RZ, 0xc0, !PT ;  /* 0x0000000112ff7812 */ /* 0x008fe8000788c0ff */
[----:B------:R-:W-:Y:S09]  /*5110*/  P2R R83, PR, RZ, 0x10 ;  /* 0x00000010ff537803 */ /* 0x000ff20000000000 */
[----:B------:R-:W-:Y:S02]  /*5120*/  @P4 MOV R31, R16 ;  /* 0x00000010001f4202 */ /* 0x000fe40000000f00 */
[----:B------:R-:W-:Y:S01]  /*5130*/  @P4 LOP3.LUT R29, R17, 0xffff, RZ, 0xc0, !PT ;  /* 0x0000ffff111d4812 */ /* 0x000fe200078ec0ff */
[----:B--2-4-:R-:W-:Y:S06]  /*5140*/  @!P0 BRA `(.L_x_84) ;  /* 0x0000000000a48947 */ /* 0x014fec0003800000 */
[----:B------:R-:W-:Y:S01]  /*5150*/  IMAD.HI.U32 R36, R70, R25, RZ ;  /* 0x0000001946247227 */ /* 0x000fe200078e00ff */
[----:B------:R-:W-:Y:S02]  /*5160*/  ISETP.NE.AND P0, PT, R24, 0x1, PT ;  /* 0x000000011800780c */ /* 0x000fe40003f05270 */
[----:B------:R-:W-:Y:S01]  /*5170*/  ISETP.NE.AND P2, PT, R26, 0x1, PT ;  /* 0x000000011a00780c */ /* 0x000fe20003f45270 */
[-C--:B------:R-:W-:Y:S01]  /*5180*/  IMAD.HI.U32 R34, R71, R64.reuse, RZ ;  /* 0x0000004047227227 */ /* 0x080fe200078e00ff */
[----:B------:R-:W-:Y:S02]  /*5190*/  SHF.R.U32.HI R37, RZ, R69, R36 ;  /* 0x00000045ff257219 */ /* 0x000fe40000011624 */
[----:B------:R-:W-:Y:S01]  /*51a0*/  ISETP.NE.AND P3, PT, R28, 0x1, PT ;  /* 0x000000011c00780c */ /* 0x000fe20003f65270 */
[----:B------:R-:W-:Y:S01]  /*51b0*/  IMAD.HI.U32 R40, R29, R25, RZ ;  /* 0x000000191d287227 */ /* 0x000fe200078e00ff */
[----:B------:R-:W-:Y:S02]  /*51c0*/  SHF.R.U32.HI R34, RZ, R65, R34 ;  /* 0x00000041ff227219 */ /* 0x000fe40000011622 */
[----:B------:R-:W-:Y:S01]  /*51d0*/  SEL R3, R70, R37, !P0 ;  /* 0x0000002546037207 */ /* 0x000fe20004000000 */
[----:B------:R-:W-:Y:S01]  /*51e0*/  IMAD.HI.U32 R38, R31, R64, RZ ;  /* 0x000000401f267227 */ /* 0x000fe200078e00ff */
[----:B------:R-:W-:Y:S03]  /*51f0*/  SEL R7, R71, R34, !P3 ;  /* 0x0000002247077207 */ /* 0x000fe60005800000 */
[-C--:B------:R-:W-:Y:S01]  /*5200*/  IMAD.HI.U32 R34, R3, R22.reuse, RZ ;  /* 0x0000001603227227 */ /* 0x080fe200078e00ff */
[----:B------:R-:W-:Y:S03]  /*5210*/  SHF.R.U32.HI R38, RZ, R65, R38 ;  /* 0x00000041ff267219 */ /* 0x000fe60000011626 */
[----:B------:R-:W-:Y:S01]  /*5220*/  IMAD.HI.U32 R36, R7, R22, RZ ;  /* 0x0000001607247227 */ /* 0x000fe200078e00ff */
[----:B------:R-:W-:Y:S02]  /*5230*/  @P2 SHF.R.U32.HI R3, RZ, R23, R34 ;  /* 0x00000017ff032219 */ /* 0x000fe40000011622 */
[----:B------:R-:W-:Y:S02]  /*5240*/  SHF.R.U32.HI R34, RZ, R69, R40 ;  /* 0x00000045ff227219 */ /* 0x000fe40000011628 */
[----:B------:R-:W-:Y:S01]  /*5250*/  @P2 SHF.R.U32.HI R7, RZ, R23, R36 ;  /* 0x00000017ff072219 */ /* 0x000fe20000011624 */
[C---:B------:R-:W-:Y:S01]  /*5260*/  IMAD R2, R26.reuse, R3, RZ ;  /* 0x000000031a027224 */ /* 0x040fe200078e02ff */
[----:B------:R-:W-:Y:S02]  /*5270*/  SEL R5, R29, R34, !P0 ;  /* 0x000000221d057207 */ /* 0x000fe40004000000 */
[----:B------:R-:W-:Y:S01]  /*5280*/  SEL R3, R31, R38, !P3 ;  /* 0x000000261f037207 */ /* 0x000fe20005800000 */
[----:B------:R-:W-:Y:S01]  /*5290*/  IMAD R4, R26, R7, RZ ;  /* 0x000000071a047224 */ /* 0x000fe200078e02ff */
[C---:B------:R-:W-:Y:S01]  /*52a0*/  ISETP.GE.AND P0, PT, R5.reuse, R2, PT ;  /* 0x000000020500720c */ /* 0x040fe20003f06270 */
[----:B------:R-:W-:Y:S03]  /*52b0*/  IMAD.HI.U32 R6, R5, R22, RZ ;  /* 0x0000001605067227 */ /* 0x000fe600078e00ff */
[----:B------:R-:W-:Y:S01]  /*52c0*/  ISETP.GE.OR P0, PT, R3, R4, P0 ;  /* 0x000000040300720c */ /* 0x000fe20000706670 */
[----:B------:R-:W-:Y:S01]  /*52d0*/  IMAD.MOV R4, RZ, RZ, -R3 ;  /* 0x000000ffff047224 */ /* 0x000fe200078e0a03 */
[-C--:B------:R-:W-:Y:S03]  /*52e0*/  SHF.R.U32.HI R6, RZ, R23.reuse, R6 ;  /* 0x00000017ff067219 */ /* 0x080fe60000011606 */
[----:B------:R-:W-:Y:S01]  /*52f0*/  IMAD R31, R28, R4, R31 ;  /* 0x000000041c1f7224 */ /* 0x000fe200078e021f */
[----:B------:R-:W-:Y:S05]  /*5300*/  SEL R15, R5, R6, !P2 ;  /* 0x00000006050f7207 */ /* 0x000fea0005000000 */
[----:B------:R-:W-:Y:S02]  /*5310*/  IMAD.MOV R6, RZ, RZ, -R15 ;  /* 0x000000ffff067224 */ /* 0x000fe400078e0a0f */
[C---:B------:R-:W-:Y:S04]  /*5320*/  @!P0 IMAD.HI.U32 R2, R3.reuse, R22, RZ ;  /* 0x0000001603028227 */ /* 0x040fe800078e00ff */
[----:B------:R-:W-:Y:S01]  /*5330*/  IMAD R6, R26, R6, R5 ;  /* 0x000000061a067224 */ /* 0x000fe200078e0205 */
[----:B------:R-:W-:Y:S04]  /*5340*/  @!P0 SHF.R.U32.HI R2, RZ, R23, R2 ;  /* 0x00000017ff028219 */ /* 0x000fe80000011602 */
[----:B------:R-:W-:Y:S02]  /*5350*/  @!P0 SEL R0, R3, R2, !P2 ;  /* 0x0000000203008207 */ /* 0x000fe40005000000 */
[----:B------:R-:W-:Y:S02]  /*5360*/  IADD3 R2, PT, PT, -R5, RZ, RZ ;  /* 0x000000ff05027210 */ /* 0x000fe40007ffe1ff */
[----:B------:R-:W-:Y:S01]  /*5370*/  @!P0 IADD3 R8, PT, PT, R15, -R0, RZ ;  /* 0x800000000f088210 */ /* 0x000fe20007ffe0ff */
[----:B------:R-:W-:Y:S02]  /*5380*/  @!P0 IMAD R0, R7, R6, R0 ;  /* 0x0000000607008224 */ /* 0x000fe400078e0200 */
[----:B------:R-:W-:Y:S02]  /*5390*/  IMAD R29, R24, R2, R29 ;  /* 0x00000002181d7224 */ /* 0x000fe400078e021d */
[----:B------:R-:W-:Y:S02]  /*53a0*/  @!P0 IMAD R5, R8, R26, R3 ;  /* 0x0000001a08058224 */ /* 0x000fe400078e0203 */
[----:B------:R-:W-:Y:S04]  /*53b0*/  @!P0 IMAD.MOV.U32 R3, RZ, RZ, R0 ;  /* 0x000000ffff038224 */ /* 0x000fe800078e0000 */
[----:B------:R-:W-:Y:S02]  /*53c0*/  IMAD R31, R3, R28, R31 ;  /* 0x0000001c031f7224 */ /* 0x000fe400078e021f */
[----:B------:R-:W-:Y:S07]  /*53d0*/  IMAD R29, R5, R24, R29 ;  /* 0x00000018051d7224 */ /* 0x000fee00078e021d */
.L_x_84:
[----:B-1----:R-:W-:Y:S01]  /*53e0*/  @!P1 ISETP.NE.AND P0, PT, R10, 0x1, PT ;  /* 0x000000010a00980c */ /* 0x002fe20003f05270 */
[----:B------:R-:W-:Y:S01]  /*53f0*/  @!P1 IMAD.HI.U32 R3, R29, R11, RZ ;  /* 0x0000000b1d039227 */ /* 0x000fe200078e00ff */
[----:B------:R-:W-:Y:S01]  /*5400*/  R2UR UR42, R21 ;  /* 0x00000000152a72ca */ /* 0x000fe200000e0000 */
[----:B------:R-:W-:Y:S01]  /*5410*/  BSSY.RECONVERGENT B6, `(.L_x_85) ;  /* 0x0000031000067945 */ /* 0x000fe20003800200 */
[----:B------:R-:W-:Y:S01]  /*5420*/  R2UR UR41, R20 ;  /* 0x00000000142972ca */ /* 0x000fe200000e0000 */
[----:B------:R-:W-:Y:S01]  /*5430*/  @!P1 IMAD.HI.U32 R0, R31, R12, RZ ;  /* 0x0000000c1f009227 */ /* 0x000fe200078e00ff */
[----:B------:R-:W-:Y:S02]  /*5440*/  @!P1 SHF.R.U32.HI R2, RZ, R14, R3 ;  /* 0x0000000eff029219 */ /* 0x000fe40000011603 */
[----:B------:R-:W-:Y:S01]  /*5450*/  @!P1 ISETP.NE.AND P2, PT, R9, 0x1, PT ;  /* 0x000000010900980c */ /* 0x000fe20003f45270 */
[----:B------:R-:W-:Y:S01]  /*5460*/  VIADD R85, R85, 0x1 ;  /* 0x0000000155557836 */ /* 0x000fe20000000000 */
[----:B------:R-:W-:Y:S02]  /*5470*/  @!P1 SEL R2, R29, R2, !P0 ;  /* 0x000000021d029207 */ /* 0x000fe40004000000 */
[----:B------:R-:W-:Y:S02]  /*5480*/  @!P1 SHF.R.U32.HI R0, RZ, R13, R0 ;  /* 0x0000000dff009219 */ /* 0x000fe40000011600 */
[----:B------:R-:W-:Y:S01]  /*5490*/  LOP3.LUT P0, RZ, R73, 0x1b0, RZ, 0xc0, !PT ;  /* 0x000001b049ff7812 */ /* 0x000fe2000780c0ff */
[----:B------:R-:W-:Y:S01]  /*54a0*/  USHF.L.U32 UR42, UR42, 0x7, URZ ;  /* 0x000000072a2a7899 */ /* 0x000fe200080006ff */
[----:B------:R-:W-:Y:S01]  /*54b0*/  @!P1 SEL R3, R31, R0, !P2 ;  /* 0x000000001f039207 */ /* 0x000fe20005000000 */
[----:B------:R-:W-:Y:S01]  /*54c0*/  USHF.L.U32 UR41, UR41, 0x6, URZ ;  /* 0x0000000629297899 */ /* 0x000fe200080006ff */
[----:B------:R-:W-:Y:S03]  /*54d0*/  @P4 SHF.R.U32.HI R74, RZ, 0x10, R17 ;  /* 0x00000010ff4a4819 */ /* 0x000fe60000011611 */
[----:B------:R-:W-:Y:S02]  /*54e0*/  @!P1 IMAD.IADD R0, R2, 0x1, -R3 ;  /* 0x0000000102009824 */ /* 0x000fe400078e0a03 */
[----:B------:R-:W-:Y:S02]  /*54f0*/  @!P1 IMAD.IADD R2, R3, 0x1, -R2 ;  /* 0x0000000103029824 */ /* 0x000fe400078e0a02 */
[----:B------:R-:W-:Y:S02]  /*5500*/  @!P1 IMAD R31, R0, R9, R31 ;  /* 0x00000009001f9224 */ /* 0x000fe400078e021f */
[----:B------:R-:W-:Y:S01]  /*5510*/  @!P1 IMAD R29, R2, R10, R29 ;  /* 0x0000000a021d9224 */ /* 0x000fe200078e021d */
[----:B------:R-:W-:Y:S06]  /*5520*/  @!P0 BRA `(.L_x_86) ;  /* 0x00000000007c8947 */ /* 0x000fec0003800000 */
[----:B------:R-:W1:Y:S01]  /*5530*/  LDCU.64 UR8, c[0x4][0x80] ;  /* 0x01001000ff0877ac */ /* 0x000e620008000a00 */
[----:B------:R-:W-:Y:S01]  /*5540*/  MOV R2, 0x0 ;  /* 0x0000000000027802 */ /* 0x000fe20000000f00 */
[----:B------:R-:W-:Y:S02]  /*5550*/  HFMA2 R12, -RZ, RZ, 0, 5.9604644775390625e-08 ;  /* 0x00000001ff0c7431 */ /* 0x000fe400000001ff */
[----:B------:R-:W-:Y:S01]  /*5560*/  IMAD.MOV.U32 R8, RZ, RZ, 0x70 ;  /* 0x00000070ff087424 */ /* 0x000fe200078e00ff */
[----:B------:R2:W3:Y:S01]  /*5570*/  LDC.64 R14, c[0x4][R2] ;  /* 0x01000000020e7b82 */ /* 0x0004e20000000a00 */
[----:B------:R-:W4:Y:S01]  /*5580*/  LDCU.64 UR6, c[0x4][0x88] ;  /* 0x01001100ff0677ac */ /* 0x000f220008000a00 */
[----:B------:R-:W-:Y:S01]  /*5590*/  IMAD.MOV.U32 R13, RZ, RZ, RZ ;  /* 0x000000ffff0d7224 */ /* 0x000fe200078e00ff */
[----:B------:R-:W2:Y:S01]  /*55a0*/  LDCU.64 UR4, c[0x4][0x8] ;  /* 0x01000100ff0477ac */ /* 0x000ea20008000a00 */
[----:B-1----:R-:W-:Y:S01]  /*55b0*/  MOV R5, UR9 ;  /* 0x0000000900057c02 */ /* 0x002fe20008000f00 */
[----:B------:R-:W-:Y:S01]  /*55c0*/  IMAD.U32 R4, RZ, RZ, UR8 ;  /* 0x00000008ff047e24 */ /* 0x000fe2000f8e00ff */
[----:B----4-:R-:W-:Y:S01]  /*55d0*/  MOV R7, UR7 ;  /* 0x0000000700077c02 */ /* 0x010fe20008000f00 */
[----:B------:R-:W-:Y:S01]  /*55e0*/  IMAD.U32 R6, RZ, RZ, UR6 ;  /* 0x00000006ff067e24 */ /* 0x000fe2000f8e00ff */
[----:B--2---:R-:W-:Y:S01]  /*55f0*/  MOV R11, UR5 ;  /* 0x00000005000b7c02 */ /* 0x004fe20008000f00 */
[----:B------:R-:W-:Y:S02]  /*5600*/  IMAD.U32 R10, RZ, RZ, UR4 ;  /* 0x00000004ff0a7e24 */ /* 0x000fe4000f8e00ff */
[----:B------:R-:W-:Y:S07]  /*5610*/  LEPC R20, `(.L_x_87) ;  /* 0x000000001014794e */ /* 0x000fee0000000000 */
[----:B---3-5:R-:W-:Y:S05]  /*5620*/  CALL.ABS.NOINC R14 ;  /* 0x000000000e007343 */ /* 0x028fea0003c00000 */
.L_x_87:
[----:B------:R-:W1:Y:S01]  /*5630*/  LDCU.64 UR8, c[0x4][0x80] ;  /* 0x01001000ff0877ac */ /* 0x000e620008000a00 */
[----:B------:R-:W2:Y:S01]  /*5640*/  LDC.64 R2, c[0x4][R2] ;  /* 0x0100000002027b82 */ /* 0x000ea20000000a00 */
[----:B------:R-:W-:Y:S02]  /*5650*/  HFMA2 R12, -RZ, RZ, 0, 5.9604644775390625e-08 ;  /* 0x00000001ff0c7431 */ /* 0x000fe400000001ff */
[----:B------:R-:W-:Y:S02]  /*5660*/  IMAD.MOV.U32 R8, RZ, RZ, 0x70 ;  /* 0x00000070ff087424 */ /* 0x000fe400078e00ff */
[----:B------:R-:W-:Y:S01]  /*5670*/  IMAD.MOV.U32 R13, RZ, RZ, RZ ;  /* 0x000000ffff0d7224 */ /* 0x000fe200078e00ff */
[----:B------:R-:W3:Y:S01]  /*5680*/  LDCU.64 UR6, c[0x4][0x88] ;  /* 0x01001100ff0677ac */ /* 0x000ee20008000a00 */
[----:B------:R-:W4:Y:S01]  /*5690*/  LDCU.64 UR4, c[0x4][0x8] ;  /* 0x01000100ff0477ac */ /* 0x000f220008000a00 */
[----:B-1----:R-:W-:Y:S02]  /*56a0*/  MOV R4, UR8 ;  /* 0x0000000800047c02 */ /* 0x002fe40008000f00 */
[----:B------:R-:W-:Y:S02]  /*56b0*/  MOV R5, UR9 ;  /* 0x0000000900057c02 */ /* 0x000fe40008000f00 */
[----:B---3--:R-:W-:Y:S01]  /*56c0*/  MOV R7, UR7 ;  /* 0x0000000700077c02 */ /* 0x008fe20008000f00 */
[----:B------:R-:W-:Y:S01]  /*56d0*/  IMAD.U32 R6, RZ, RZ, UR6 ;  /* 0x00000006ff067e24 */ /* 0x000fe2000f8e00ff */
[----:B----4-:R-:W-:Y:S01]  /*56e0*/  MOV R11, UR5 ;  /* 0x00000005000b7c02 */ /* 0x010fe20008000f00 */
[----:B------:R-:W-:Y:S02]  /*56f0*/  IMAD.U32 R10, RZ, RZ, UR4 ;  /* 0x00000004ff0a7e24 */ /* 0x000fe4000f8e00ff */
[----:B------:R-:W-:Y:S07]  /*5700*/  LEPC R20, `(.L_x_86) ;  /* 0x000000001014794e */ /* 0x000fee0000000000 */
[----:B--2---:R-:W-:Y:S05]  /*5710*/  CALL.ABS.NOINC R2 ;  /* 0x0000000002007343 */ /* 0x004fea0003c00000 */
.L_x_86:
[----:B------:R-:W-:Y:S05]  /*5720*/  BSYNC.RECONVERGENT B6 ;  /* 0x0000000000067941 */ /* 0x000fea0003800200 */
.L_x_85:
[----:B------:R-:W-:Y:S01]  /*5730*/  ISETP.NE.U32.AND P4, PT, R62, RZ, PT ;  /* 0x000000ff3e00720c */ /* 0x000fe20003f85070 */
[----:B------:R-:W-:Y:S01]  /*5740*/  UISETP.NE.AND UP2, UPT, UR50, URZ, UPT ;  /* 0x000000ff3200728c */ /* 0x000fe2000bf45270 */
[----:B------:R-:W-:Y:S01]  /*5750*/  ISETP.NE.U32.AND P2, PT, RZ, UR38, PT ;  /* 0x00000026ff007c0c */ /* 0x000fe2000bf45070 */
[----:B------:R-:W-:Y:S01]  /*5760*/  UISETP.NE.U32.AND UP1, UPT, UR44, URZ, UPT ;  /* 0x000000ff2c00728c */ /* 0x000fe2000bf25070 */
[----:B------:R-:W-:Y:S01]  /*5770*/  ISETP.NE.AND.EX P4, PT, R63, RZ, PT, P4 ;  /* 0x000000ff3f00720c */ /* 0x000fe20003f85340 */
[----:B------:R-:W-:Y:S01]  /*5780*/  UPLOP3.LUT UP0, UPT, UPT, UPT, UPT, 0x40, 0x4 ;  /* 0x000000000004789c */ /* 0x000fe20003f0e870 */
[----:B------:R-:W-:Y:S01]  /*5790*/  ISETP.NE.AND.EX P2, PT, RZ, UR39, PT, P2 ;  /* 0x00000027ff007c0c */ /* 0x000fe2000bf45320 */
[----:B------:R-:W-:Y:S01]  /*57a0*/  UISETP.NE.AND.EX UP1, UPT, UR45, URZ, UPT, UP1 ;  /* 0x000000ff2d00728c */ /* 0x000fe2000bf25310 */
[----:B------:R-:W-:Y:S04]  /*57b0*/  PLOP3.LUT P1, PT, PT, PT, UP2, 0x80, 0x8 ;  /* 0x000000000008781c */ /* 0x000fe80003f2f028 */
[----:B------:R-:W-:Y:S06]  /*57c0*/  @UP2 UPLOP3.LUT UP0, UPT, UPT, UPT, UP1, 0x80, 0x8 ;  /* 0x000000000008289c */ /* 0x000fec0003f0f010 */
[----:B------:R-:W-:Y:S01]  /*57d0*/  PLOP3.LUT P0, PT, PT, PT, UP0, 0x80, 0x8 ;  /* 0x000000000008781c */ /* 0x000fe20003f0f008 */
[----:B------:R-:W-:Y:S01]  /*57e0*/  @!UPT UIADD3 URZ, UPT, UPT, URZ, URZ, URZ ;  /* 0x000000fffffff290 */ /* 0x000fe2000fffe0ff */
[----:B------:R-:W-:Y:S11]  /*57f0*/  BRA.U !UP1, `(.L_x_88) ;  /* 0x0000000109387547 */ /* 0x000ff6000b800000 */
[----:B------:R-:W-:Y:S01]  /*5800*/  UISETP.NE.U32.AND UP0, UPT, UR38, URZ, UPT ;  /* 0x000000ff2600728c */ /* 0x000fe2000bf05070 */
[----:B------:R-:W-:Y:S02]  /*5810*/  HFMA2 R0, -RZ, RZ, 0, 5.9604644775390625e-08 ;  /* 0x00000001ff007431 */ /* 0x000fe400000001ff */
[----:B------:R-:W-:Y:S01]  /*5820*/  IMAD.MOV.U32 R67, RZ, RZ, 0x1 ;  /* 0x00000001ff437424 */ /* 0x000fe200078e00ff */
[----:B------:R-:W-:Y:S06]  /*5830*/  UISETP.NE.AND.EX UP0, UPT, UR39, URZ, UPT, UP0 ;  /* 0x000000ff2700728c */ /* 0x000fec000bf05300 */
[----:B------:R-:W-:Y:S05]  /*5840*/  PLOP3.LUT P3, PT, PT, PT, UP0, 0x80, 0x8 ;  /* 0x000000000008781c */ /* 0x000fea0003f6f008 */
[----:B------:R-:W1:Y:S01]  /*5850*/  @UP0 LDCU.64 UR6, c[0x0][0x888] ;  /* 0x00011100ff0607ac */ /* 0x000e620008000a00 */
[----:B------:R-:W-:Y:S07]  /*5860*/  @UP0 UIMAD UR4, UR36, UR44, URZ ;  /* 0x0000002c240402a4 */ /* 0x000fee000f8e02ff */
[----:B------:R-:W-:Y:S01]  /*5870*/  @!P3 PRMT R67, R0, 0x7610, R67 ;  /* 0x000076100043b816 */ /* 0x000fe20000000043 */
[----:B-1----:R-:W-:Y:S03]  /*5880*/  @UP0 UIMAD.WIDE UR6, UR4, 0x4, UR6 ;  /* 0x00000004040608a5 */ /* 0x002fe6000f8e0206 */
[----:B------:R-:W1:Y:S03]  /*5890*/  @!UP0 LDCU UR4, c[0x0][0x880] ;  /* 0x00011000ff0487ac */ /* 0x000e660008000800 */
[----:B------:R-:W-:Y:S01]  /*58a0*/  IMAD.U32 R2, RZ, RZ, UR6 ;  /* 0x00000006ff027e24 */ /* 0x000fe2000f8e00ff */
[----:B------:R-:W-:Y:S05]  /*58b0*/  MOV R3, UR7 ;  /* 0x0000000700037c02 */ /* 0x000fea0008000f00 */
[----:B-----5:R2:W5:Y:S02]  /*58c0*/  @P3 LDG.E R35, desc[UR46][R2.64] ;  /* 0x0000002e02233981 */ /* 0x020564000c1e1900 */
[----:B-12---:R-:W-:Y:S02]  /*58d0*/  @!P3 IMAD.U32 R35, RZ, RZ, UR4 ;  /* 0x00000004ff23be24 */ /* 0x006fe4000f8e00ff */
.L_x_88:
[----:B------:R-:W-:Y:S05]  /*58e0*/  @!P4 BRA `(.L_x_89) ;  /* 0x000000000020c947 */ /* 0x000fea0003800000 */
[----:B------:R-:W-:Y:S04]  /*58f0*/  ISETP.NE.U32.AND P3, PT, R60, RZ, PT ;  /* 0x000000ff3c00720c */ /* 0x000fe80003f65070 */
[----:B------:R-:W-:Y:S11]  /*5900*/  ISETP.NE.AND.EX P3, PT, R61, RZ, PT, P3 ;  /* 0x000000ff3d00720c */ /* 0x000ff60003f65330 */
[----:B------:R-:W-:Y:S02]  /*5910*/  @!UPT UIADD3 URZ, UPT, UPT, URZ, URZ, URZ ;  /* 0x000000fffffff290 */ /* 0x000fe4000fffe0ff */
[----:B------:R-:W1:Y:S01]  /*5920*/  @P3 LDC.64 R2, c[0x0][0x8a8] ;  /* 0x00022a00ff023b82 */ /* 0x000e620000000a00 */
[----:B------:R-:W-:Y:S04]  /*5930*/  @P3 IMAD R0, R62, UR36, RZ ;  /* 0x000000243e003c24 */ /* 0x000fe8000f8e02ff */
[----:B-1----:R-:W-:Y:S05]  /*5940*/  @P3 IMAD.WIDE R2, R0, 0x4, R2 ;  /* 0x0000000400023825 */ /* 0x002fea00078e0202 */
[----:B-----5:R1:W5:Y:S02]  /*5950*/  @P3 LDG.E R32, desc[UR46][R2.64] ;  /* 0x0000002e02203981 */ /* 0x020364000c1e1900 */
[----:B-1----:R-:W2:Y:S02]  /*5960*/  @!P3 LDC R32, c[0x0][0x8a0] ;  /* 0x00022800ff20bb82 */ /* 0x002ea40000000800 */
.L_x_89:
[----:B-----5:R-:W-:Y:S01]  /*5970*/  FSETP.NEU.AND P3, PT, R35, RZ, PT ;  /* 0x000000ff2300720b */ /* 0x020fe20003f6d000 */
[----:B------:R-:W-:Y:S01]  /*5980*/  BSSY B1, `(.L_x_90) ;  /* 0x0000039000017945 */ /* 0x000fe20003800000 */
[----:B------:R-:W-:Y:S01]  /*5990*/  SEL R5, RZ, 0xffffffff, P2 ;  /* 0xffffffffff057807 */ /* 0x000fe20001000000 */
[----:B------:R-:W-:Y:S01]  /*59a0*/  IMAD.MOV.U32 R89, RZ, RZ, 0x1 ;  /* 0x00000001ff597424 */ /* 0x000fe200078e00ff */
[----:B------:R-:W-:Y:S01]  /*59b0*/  @P1 LOP3.LUT P2, RZ, R67, 0xff, RZ, 0xc0, !PT ;  /* 0x000000ff43ff1812 */ /* 0x000fe2000784c0ff */
[C---:B------:R-:W-:Y:S01]  /*59c0*/  IMAD R34, R30.reuse, 0x40, R33 ;  /* 0x000000401e227824 */ /* 0x040fe200078e0221 */
[----:B------:R-:W-:Y:S01]  /*59d0*/  @P1 SEL R0, RZ, 0xffffffff, P3 ;  /* 0xffffffffff001807 */ /* 0x000fe20001800000 */
[----:B------:R-:W-:Y:S01]  /*59e0*/  IMAD R86, R81, -0x10, R79 ;  /* 0xfffffff051567824 */ /* 0x000fe200078e024f */
[----:B------:R-:W-:Y:S01]  /*59f0*/  LOP3.LUT R77, R77, 0x1, RZ, 0x3c, !PT ;  /* 0x000000014d4d7812 */ /* 0x000fe200078e3cff */
[----:B------:R-:W-:Y:S01]  /*5a00*/  IMAD.MOV.U32 R43, RZ, RZ, RZ ;  /* 0x000000ffff2b7224 */ /* 0x000fe200078e00ff */
[----:B------:R-:W-:Y:S02]  /*5a10*/  @P0 SEL R0, R5, R0, !P2 ;  /* 0x0000000005000207 */ /* 0x000fe40005000000 */
[----:B------:R-:W-:Y:S02]  /*5a20*/  CS2R R46, SRZ ;  /* 0x00000000002e7805 */ /* 0x000fe4000001ff00 */
[----:B------:R-:W-:Y:S02]  /*5a30*/  LEA R88, R30, UR48, 0x3 ;  /* 0x000000301e587c11 */ /* 0x000fe4000f8e18ff */
[----:B------:R-:W-:Y:S02]  /*5a40*/  CS2R R44, SRZ ;  /* 0x00000000002c7805 */ /* 0x000fe4000001ff00 */
[----:B------:R-:W-:Y:S02]  /*5a50*/  @P1 LOP3.LUT R0, R0, 0x1, RZ, 0xc0, !PT ;  /* 0x0000000100001812 */ /* 0x000fe400078ec0ff */
[----:B------:R-:W-:Y:S02]  /*5a60*/  CS2R R50, SRZ ;  /* 0x0000000000327805 */ /* 0x000fe4000001ff00 */
[----:B------:R-:W-:Y:S02]  /*5a70*/  SHF.L.U32 R3, R76, 0x1f, RZ ;  /* 0x0000001f4c037819 */ /* 0x000fe400000006ff */
[----:B------:R-:W-:Y:S02]  /*5a80*/  CS2R R48, SRZ ;  /* 0x0000000000307805 */ /* 0x000fe4000001ff00 */
[----:B------:R-:W-:Y:S02]  /*5a90*/  ISETP.NE.U32.OR P5, PT, R0, 0x1, !P1 ;  /* 0x000000010000780c */ /* 0x000fe40004fa5470 */
[----:B------:R-:W-:Y:S02]  /*5aa0*/  CS2R R54, SRZ ;  /* 0x0000000000367805 */ /* 0x000fe4000001ff00 */
[----:B------:R-:W-:Y:S02]  /*5ab0*/  PLOP3.LUT P2, PT, PT, PT, UP1, 0x80, 0x8 ;  /* 0x000000000008781c */ /* 0x000fe40003f4f018 */
[----:B------:R-:W-:Y:S02]  /*5ac0*/  CS2R R52, SRZ ;  /* 0x0000000000347805 */ /* 0x000fe4000001ff00 */
[----:B------:R-:W-:Y:S02]  /*5ad0*/  LOP3.LUT P4, R84, R67, 0xff, RZ, 0xc0, !PT ;  /* 0x000000ff43547812 */ /* 0x000fe4000788c0ff */
[----:B------:R-:W-:Y:S02]  /*5ae0*/  CS2R R58, SRZ ;  /* 0x00000000003a7805 */ /* 0x000fe4000001ff00 */
[----:B------:R-:W-:Y:S02]  /*5af0*/  SEL R0, RZ, 0xffffffff, P3 ;  /* 0xffffffffff007807 */ /* 0x000fe40001800000 */
[----:B------:R-:W-:Y:S02]  /*5b00*/  CS2R R56, SRZ ;  /* 0x0000000000387805 */ /* 0x000fe4000001ff00 */
[----:B------:R-:W-:Y:S02]  /*5b10*/  P2R R87, PR, RZ, 0x20 ;  /* 0x00000020ff577803 */ /* 0x000fe40000000000 */
[----:B------:R-:W-:Y:S02]  /*5b20*/  @P5 SHF.L.U32 R2, R77, 0x1f, RZ ;  /* 0x0000001f4d025819 */ /* 0x000fe400000006ff */
[----:B------:R-:W-:Y:S02]  /*5b30*/  @P2 SEL R0, R5, R0, !P4 ;  /* 0x0000000005002207 */ /* 0x000fe40006000000 */
[----:B------:R-:W1:Y:S02]  /*5b40*/  @P5 SYNCS.PHASECHK.TRANS64.TRYWAIT P1, [UR48+0x40], R2 ;  /* 0x00004002ff0055a7 */ /* 0x000e640008021130 */
[----:B------:R-:W-:Y:S04]  /*5b50*/  LOP3.LUT R0, R0, 0x1, RZ, 0xc0, !PT ;  /* 0x0000000100007812 */ /* 0x000fe800078ec0ff */
[----:B------:R-:W-:Y:S04]  /*5b60*/  ISETP.NE.U32.AND P2, PT, R0, 0x1, PT ;  /* 0x000000010000780c */ /* 0x000fe80003f45070 */
[----:B------:R-:W-:Y:S01]  /*5b70*/  P2R R90, PR, RZ, 0x4 ;  /* 0x00000004ff5a7803 */ /* 0x000fe20000000000 */
[----:B------:R3:W4:Y:S01]  /*5b80*/  SYNCS.PHASECHK.TRANS64.TRYWAIT P0, [R88+URZ+0xb0], R3 ;  /* 0x0000b003580075a7 */ /* 0x00072200080011ff */
[----:B-1----:R-:W-:Y:S01]  /*5b90*/  @P5 SEL R89, RZ, 0x1, !P1 ;  /* 0x00000001ff595807 */ /* 0x002fe20004800000 */
[----:B---3--:R-:W-:Y:S06]  /*5ba0*/  @!P5 BRA `(.L_x_91) ;  /* 0x000000000058d947 */ /* 0x008fec0003800000 */
[----:B------:R-:W-:Y:S01]  /*5bb0*/  IMAD.MOV.U32 R47, RZ, RZ, RZ ;  /* 0x000000ffff2f7224 */ /* 0x000fe200078e00ff */
[----:B------:R-:W-:Y:S01]  /*5bc0*/  ISETP.NE.AND P1, PT, R89, RZ, PT ;  /* 0x000000ff5900720c */ /* 0x000fe20003f25270 */
[----:B------:R-:W-:Y:S01]  /*5bd0*/  BSSY B0, `(.L_x_92) ;  /* 0x000000c000007945 */ /* 0x000fe20003800000 */
[----:B------:R-:W-:Y:S02]  /*5be0*/  CS2R R58, SRZ ;  /* 0x00000000003a7805 */ /* 0x000fe4000001ff00 */
[----:B------:R-:W-:Y:S02]  /*5bf0*/  CS2R R56, SRZ ;  /* 0x0000000000387805 */ /* 0x000fe4000001ff00 */
[----:B------:R-:W-:Y:S02]  /*5c00*/  CS2R R54, SRZ ;  /* 0x0000000000367805 */ /* 0x000fe4000001ff00 */
[----:B------:R-:W-:Y:S02]  /*5c10*/  CS2R R52, SRZ ;  /* 0x0000000000347805 */ /* 0x000fe4000001ff00 */
[----:B------:R-:W-:Y:S02]  /*5c20*/  CS2R R50, SRZ ;  /* 0x0000000000327805 */ /* 0x000fe4000001ff00 */
[----:B------:R-:W-:Y:S02]  /*5c30*/  CS2R R48, SRZ ;  /* 0x0000000000307805 */ /* 0x000fe4000001ff00 */
[----:B------:R-:W-:Y:S01]  /*5c40*/  CS2R R44, SRZ ;  /* 0x00000000002c7805 */ /* 0x000fe2000001ff00 */
[----:B------:R-:W-:Y:S06]  /*5c50*/  @P1 BRA `(.L_x_93) ;  /* 0x00000000000c1947 */ /* 0x000fec0003800000 */
[----:B------:R-:W-:Y:S04]  /*5c60*/  SHF.L.U32 R5, R77, 0x1f, RZ ;  /* 0x0000001f4d057819 */ /* 0x000fe800000006ff */
[----:B------:R-:W1:Y:S02]  /*5c70*/  SYNCS.PHASECHK.TRANS64.TRYWAIT P1, [UR48+0x40], R5 ;  /* 0x00004005ff0075a7 */ /* 0x000e640008021130 */
[----:B-1----:R-:W-:Y:S05]  /*5c80*/  @!P1 BRA `(.L_x_94) ;  /* 0x0000003000649947 */ /* 0x002fea0003800000 */
.L_x_93:
[----:B------:R-:W-:Y:S05]  /*5c90*/  BSYNC B0 ;  /* 0x0000000000007941 */ /* 0x000fea0003800000 */
.L_x_92:
[----:B------:R-:W-:Y:S01]  /*5ca0*/  ISETP.NE.AND P1, PT, R90, RZ, PT ;  /* 0x000000ff5a00720c */ /* 0x000fe20003f25270 */
[----:B------:R-:W-:Y:S11]  /*5cb0*/  HFMA2 R43, -RZ, RZ, 0, 5.9604644775390625e-08 ;  /* 0x00000001ff2b7431 */ /* 0x000ff600000001ff */
[----:B------:R-:W-:Y:S01]  /*5cc0*/  @!UPT UIADD3 URZ, UPT, UPT, URZ, URZ, URZ ;  /* 0x000000fffffff290 */ /* 0x000fe2000fffe0ff */
[----:B------:R3:W1:Y:S04]  /*5cd0*/  @P1 LDS.128 R56, [R80] ;  /* 0x0000000050381984 */ /* 0x0006680000000c00 */
[----:B------:R3:W1:Y:S04]  /*5ce0*/  @P1 LDS.128 R52, [R79+0x10] ;  /* 0x000010004f341984 */ /* 0x0006680000000c00 */
[----:B------:R3:W1:Y:S04]  /*5cf0*/  @P1 LDS.128 R48, [R78+0x20] ;  /* 0x000020004e301984 */ /* 0x0006680000000c00 */
[----:B------:R3:W1:Y:S02]  /*5d00*/  @P1 LDS.128 R44, [R86+0x30] ;  /* 0x00003000562c1984 */ /* 0x0006640000000c00 */
.L_x_91:
[----:B------:R-:W-:Y:S05]  /*5d10*/  BSYNC B1 ;  /* 0x0000000000017941 */ /* 0x000fea0003800000 */
.L_x_90:
[----:B-1----:R-:W-:Y:S04]  /*5d20*/  SHF.R.U32.HI R5, RZ, 0x15, R34 ;  /* 0x00000015ff057819 */ /* 0x002fe80000011622 */
[----:B------:R-:W-:Y:S01]  /*5d30*/  LOP3.LUT P1, RZ, R5, 0x3, R72, 0x48, !PT ;  /* 0x0000000305ff7812 */ /* 0x000fe20007824848 */
[----:B------:R-:W-:Y:S01]  /*5d40*/  @!UPT UIADD3 URZ, UPT, UPT, URZ, URZ, URZ ;  /* 0x000000fffffff290 */ /* 0x000fe2000fffe0ff */
[----:B----4-:R-:W-:Y:S11]  /*5d50*/  @P0 BRA `(.L_x_95) ;  /* 0x0000000000080947 */ /* 0x010ff60003800000 */
[----:B------:R-:W1:Y:S02]  /*5d60*/  SYNCS.PHASECHK.TRANS64.TRYWAIT P0, [R88+URZ+0xb0], R3 ;  /* 0x0000b003580075a7 */ /* 0x000e6400080011ff */
[----:B-1----:R-:W-:Y:S05]  /*5d70*/  @!P0 BRA `(.L_x_96) ;  /* 0x0000003000408947 */ /* 0x002fea0003800000 */
.L_x_95:
[----:B------:R-:W-:Y:S05]  /*5d80*/  @!P1 BRA `(.L_x_97) ;  /* 0x0000000000409947 */ /* 0x000fea0003800000 */
[----:B------:R-:W4:Y:S01]  /*5d90*/  LDCU.64 UR8, c[0x4][0x70] ;  /* 0x01000e00ff0877ac */ /* 0x000f220008000a00 */
[----:B-1----:R-:W-:Y:S01]  /*5da0*/  MOV R3, 0x0 ;  /* 0x0000000000037802 */ /* 0x002fe20000000f00 */
[----:B------:R-:W-:Y:S02]  /*5db0*/  HFMA2 R12, -RZ, RZ, 0, 5.9604644775390625e-08 ;  /* 0x00000001ff0c7431 */ /* 0x000fe400000001ff */
[----:B------:R-:W-:Y:S02]  /*5dc0*/  IMAD.MOV.U32 R8, RZ, RZ, 0x192 ;  /* 0x00000192ff087424 */ /* 0x000fe400078e00ff */
[----:B------:R-:W-:Y:S01]  /*5dd0*/  IMAD.MOV.U32 R13, RZ, RZ, RZ ;  /* 0x000000ffff0d7224 */ /* 0x000fe200078e00ff */
[----:B------:R-:W1:Y:S01]  /*5de0*/  LDCU.64 UR6, c[0x4][0x78] ;  /* 0x01000f00ff0677ac */ /* 0x000e620008000a00 */
[----:B------:R-:W2:Y:S01]  /*5df0*/  LDC.64 R2, c[0x4][R3] ;  /* 0x0100000003027b82 */ /* 0x000ea20000000a00 */
[----:B------:R-:W5:Y:S01]  /*5e00*/  LDCU.64 UR4, c[0x4][0x10] ;  /* 0x01000200ff0477ac */ /* 0x000f620008000a00 */
[----:B----4-:R-:W-:Y:S01]  /*5e10*/  MOV R5, UR9 ;  /* 0x0000000900057c02 */ /* 0x010fe20008000f00 */
[----:B------:R-:W-:Y:S01]  /*5e20*/  IMAD.U32 R4, RZ, RZ, UR8 ;  /* 0x00000008ff047e24 */ /* 0x000fe2000f8e00ff */
[----:B-1----:R-:W-:Y:S01]  /*5e30*/  MOV R7, UR7 ;  /* 0x0000000700077c02 */ /* 0x002fe20008000f00 */
[----:B------:R-:W-:Y:S01]  /*5e40*/  IMAD.U32 R6, RZ, RZ, UR6 ;  /* 0x00000006ff067e24 */ /* 0x000fe2000f8e00ff */
[----:B-----5:R-:W-:Y:S01]  /*5e50*/  MOV R11, UR5 ;  /* 0x00000005000b7c02 */ /* 0x020fe20008000f00 */
[----:B------:R-:W-:Y:S02]  /*5e60*/  IMAD.U32 R10, RZ, RZ, UR4 ;  /* 0x00000004ff0a7e24 */ /* 0x000fe4000f8e00ff */
[----:B------:R-:W-:Y:S07]  /*5e70*/  LEPC R20, `(.L_x_97) ;  /* 0x000000001014794e */ /* 0x000fee0000000000 */
[----:B--23--:R-:W-:Y:S05]  /*5e80*/  CALL.ABS.NOINC R2 ;  /* 0x0000000002007343 */ /* 0x00cfea0003c00000 */
.L_x_97:
[----:B------:R-:W-:Y:S01]  /*5e90*/  LOP3.LUT R20, R56, 0xffffe000, RZ, 0xc0, !PT ;  /* 0xffffe00038147812 */ /* 0x000fe200078ec0ff */
[----:B------:R-:W-:Y:S05]  /*5ea0*/  WARPSYNC.ALL ;  /* 0x0000000000007948 */ /* 0x000fea0003800000 */
[----:B------:R-:W-:Y:S01]  /*5eb0*/  R2UR UR4, R34 ;  /* 0x00000000220472ca */ /* 0x000fe200000e0000 */
[----:B------:R-:W-:Y:S01]  /*5ec0*/  BSSY.RECONVERGENT B0, `(.L_x_98) ;  /* 0x0000058000007945 */ /* 0x000fe20003800200 */
[----:B------:R-:W-:Y:S02]  /*5ed0*/  LOP3.LUT R21, R57, 0xffffe000, RZ, 0xc0, !PT ;  /* 0xffffe00039157812 */ /* 0x000fe400078ec0ff */
[----:B------:R-:W-:Y:S02]  /*5ee0*/  LOP3.LUT R40, R58, 0xffffe000, RZ, 0xc0, !PT ;  /* 0xffffe0003a287812 */ /* 0x000fe400078ec0ff */
[----:B------:R-:W-:Y:S02]  /*5ef0*/  LOP3.LUT R41, R52, 0xffffe000, RZ, 0xc0, !PT ;  /* 0xffffe00034297812 */ /* 0x000fe400078ec0ff */
[----:B------:R-:W-:Y:S05]  /*5f00*/  ISETP.NE.AND P0, PT, R82, RZ, PT ;  /* 0x000000ff5200720c */ /* 0x000fea0003f05270 */
[----:B------:R-:W2:Y:S02]  /*5f10*/  LDTM.x16 R4, tmem[UR4] ;  /* 0x00000004000479ee */ /* 0x000ea40008240000 */
[C---:B--2---:R-:W-:Y:S01]  /*5f20*/  FMUL R0, R32.reuse, R4 ;  /* 0x0000000420007220 */ /* 0x044fe20000400000 */
[C---:B------:R-:W-:Y:S01]  /*5f30*/  FMUL R2, R32.reuse, R5 ;  /* 0x0000000520027220 */ /* 0x040fe20000400000 */
[C---:B-1----:R-:W-:Y:S01]  /*5f40*/  FMUL R3, R32.reuse, R6 ;  /* 0x0000000620037220 */ /* 0x042fe20000400000 */
[----:B------:R-:W-:Y:S01]  /*5f50*/  FMUL R7, R32, R7 ;  /* 0x0000000720077220 */ /* 0x000fe20000400000 */
[----:B------:R-:W-:Y:S01]  /*5f60*/  FFMA R36, R35, R20, R0 ;  /* 0x0000001423247223 */ /* 0x000fe20000000000 */
[----:B------:R-:W-:Y:S01]  /*5f70*/  LOP3.LUT R20, R59, 0xffffe000, RZ, 0xc0, !PT ;  /* 0xffffe0003b147812 */ /* 0x000fe200078ec0ff */
[C---:B------:R-:W-:Y:S01]  /*5f80*/  FFMA R37, R35.reuse, R21, R2 ;  /* 0x0000001523257223 */ /* 0x040fe20000000002 */
[----:B------:R-:W-:Y:S01]  /*5f90*/  LOP3.LUT R21, R54, 0xffffe000, RZ, 0xc0, !PT ;  /* 0xffffe00036157812 */ /* 0x000fe200078ec0ff */
[----:B------:R-:W-:Y:S01]  /*5fa0*/  FFMA R38, R35, R40, R3 ;  /* 0x0000002823267223 */ /* 0x000fe20000000003 */
[----:B------:R-:W-:Y:S01]  /*5fb0*/  LOP3.LUT R40, R53, 0xffffe000, RZ, 0xc0, !PT ;  /* 0xffffe00035287812 */ /* 0x000fe200078ec0ff */
[----:B------:R-:W-:Y:S01]  /*5fc0*/  FFMA R39, R35, R20, R7 ;  /* 0x0000001423277223 */ /* 0x000fe20000000007 */
[----:B------:R-:W-:Y:S01]  /*5fd0*/  LOP3.LUT R20, R55, 0xffffe000, RZ, 0xc0, !PT ;  /* 0xffffe00037147812 */ /* 0x000fe200078ec0ff */
[C---:B------:R-:W-:Y:S01]  /*5fe0*/  FMUL R4, R32.reuse, R8 ;  /* 0x0000000820047220 */ /* 0x040fe20000400000 */
[----:B------:R-:W-:Y:S01]  /*5ff0*/  F2FP.TF32.F32.PACK_B R36, R36 ;  /* 0x00000024ff24723e */ /* 0x000fe200024050ff */
[C---:B------:R-:W-:Y:S01]  /*6000*/  FMUL R5, R32.reuse, R9 ;  /* 0x0000000920057220 */ /* 0x040fe20000400000 */
[----:B------:R-:W-:Y:S01]  /*6010*/  F2FP.TF32.F32.PACK_B R37, R37 ;  /* 0x00000025ff25723e */ /* 0x000fe200024050ff */
[C---:B------:R-:W-:Y:S01]  /*6020*/  FMUL R6, R32.reuse, R10 ;  /* 0x0000000a20067220 */ /* 0x040fe20000400000 */
[----:B------:R-:W-:Y:S01]  /*6030*/  FMUL R11, R32, R11 ;  /* 0x0000000b200b7220 */ /* 0x000fe20000400000 */
[----:B------:R-:W-:Y:S01]  /*6040*/  F2FP.TF32.F32.PACK_B R38, R38 ;  /* 0x00000026ff26723e */ /* 0x000fe200024050ff */
[C---:B------:R-:W-:Y:S01]  /*6050*/  FFMA R4, R35.reuse, R41, R4 ;  /* 0x0000002923047223 */ /* 0x040fe20000000004 */
[----:B------:R-:W-:Y:S01]  /*6060*/  F2FP.TF32.F32.PACK_B R39, R39 ;  /* 0x00000027ff27723e */ /* 0x000fe200024050ff */
[C---:B------:R-:W-:Y:S01]  /*6070*/  FFMA R5, R35.reuse, R40, R5 ;  /* 0x0000002823057223 */ /* 0x040fe20000000005 */
[C---:B------:R-:W-:Y:S01]  /*6080*/  FFMA R6, R35.reuse, R21, R6 ;  /* 0x0000001523067223 */ /* 0x040fe20000000006 */
[----:B------:R-:W-:Y:S01]  /*6090*/  FFMA R7, R35, R20, R11 ;  /* 0x0000001423077223 */ /* 0x000fe2000000000b */
[----:B------:R-:W-:Y:S01]  /*60a0*/  LOP3.LUT R41, R48, 0xffffe000, RZ, 0xc0, !PT ;  /* 0xffffe00030297812 */ /* 0x000fe200078ec0ff */
[----:B------:R1:W-:Y:S01]  /*60b0*/  STS.128 [R80], R36 ;  /* 0x0000002450007388 */ /* 0x0003e20000000c00 */
[----:B------:R-:W-:Y:S01]  /*60c0*/  LOP3.LUT R40, R49, 0xffffe000, RZ, 0xc0, !PT ;  /* 0xffffe00031287812 */ /* 0x000fe200078ec0ff */
[C---:B------:R-:W-:Y:S01]  /*60d0*/  FMUL R8, R32.reuse, R12 ;  /* 0x0000000c20087220 */ /* 0x040fe20000400000 */
[----:B------:R-:W-:Y:S01]  /*60e0*/  FMUL R9, R32, R13 ;  /* 0x0000000d20097220 */ /* 0x000fe20000400000 */
[----:B------:R-:W-:Y:S01]  /*60f0*/  LOP3.LUT R21, R50, 0xffffe000, RZ, 0xc0, !PT ;  /* 0xffffe00032157812 */ /* 0x000fe200078ec0ff */
[C---:B------:R-:W-:Y:S01]  /*6100*/  FMUL R10, R32.reuse, R14 ;  /* 0x0000000e200a7220 */ /* 0x040fe20000400000 */
[----:B------:R-:W-:Y:S01]  /*6110*/  LOP3.LUT R20, R51, 0xffffe000, RZ, 0xc0, !PT ;  /* 0xffffe00033147812 */ /* 0x000fe200078ec0ff */
[----:B------:R-:W-:Y:S01]  /*6120*/  FMUL R15, R32, R15 ;  /* 0x0000000f200f7220 */ /* 0x000fe20000400000 */
[----:B------:R-:W-:Y:S01]  /*6130*/  F2FP.TF32.F32.PACK_B R4, R4 ;  /* 0x00000004ff04723e */ /* 0x000fe200024050ff */
[C---:B------:R-:W-:Y:S01]  /*6140*/  FFMA R8, R35.reuse, R41, R8 ;  /* 0x0000002923087223 */ /* 0x040fe20000000008 */
[----:B------:R-:W-:Y:S01]  /*6150*/  F2FP.TF32.F32.PACK_B R5, R5 ;  /* 0x00000005ff05723e */ /* 0x000fe200024050ff */
[C---:B------:R-:W-:Y:S01]  /*6160*/  FFMA R9, R35.reuse, R40, R9 ;  /* 0x0000002823097223 */ /* 0x040fe20000000009 */
[----:B------:R-:W-:Y:S01]  /*6170*/  F2FP.TF32.F32.PACK_B R6, R6 ;  /* 0x00000006ff06723e */ /* 0x000fe200024050ff */
[C---:B------:R-:W-:Y:S01]  /*6180*/  FFMA R10, R35.reuse, R21, R10 ;  /* 0x00000015230a7223 */ /* 0x040fe2000000000a */
[----:B------:R-:W-:Y:S01]  /*6190*/  F2FP.TF32.F32.PACK_B R7, R7 ;  /* 0x00000007ff07723e */ /* 0x000fe200024050ff */
[----:B------:R-:W-:Y:S01]  /*61a0*/  FFMA R11, R35, R20, R15 ;  /* 0x00000014230b7223 */ /* 0x000fe2000000000f */
[----:B------:R-:W-:Y:S01]  /*61b0*/  LOP3.LUT R41, R44, 0xffffe000, RZ, 0xc0, !PT ;  /* 0xffffe0002c297812 */ /* 0x000fe200078ec0ff */
[C---:B------:R-:W-:Y:S01]  /*61c0*/  FMUL R12, R32.reuse, R16 ;  /* 0x00000010200c7220 */ /* 0x040fe20000400000 */
[----:B------:R-:W-:Y:S01]  /*61d0*/  LOP3.LUT R40, R45, 0xffffe000, RZ, 0xc0, !PT ;  /* 0xffffe0002d287812 */ /* 0x000fe200078ec0ff */
[----:B------:R1:W-:Y:S01]  /*61e0*/  STS.128 [R79+0x10], R4 ;  /* 0x000010044f007388 */ /* 0x0003e20000000c00 */
        /* <DEDUP_REMOVED lines=13> */
[----:B------:R-:W-:Y:S02]  /*62c0*/  F2FP.TF32.F32.PACK_B R12, R12 ;  /* 0x0000000cff0c723e */ /* 0x000fe400024050ff */
[----:B------:R-:W-:Y:S01]  /*62d0*/  F2FP.TF32.F32.PACK_B R13, R13 ;  /* 0x0000000dff0d723e */ /* 0x000fe200024050ff */
[----:B------:R1:W-:Y:S01]  /*62e0*/  STS.128 [R78+0x20], R8 ;  /* 0x000020084e007388 */ /* 0x0003e20000000c00 */
[----:B------:R-:W-:Y:S02]  /*62f0*/  F2FP.TF32.F32.PACK_B R14, R14 ;  /* 0x0000000eff0e723e */ /* 0x000fe400024050ff */
[----:B------:R-:W-:Y:S05]  /*6300*/  F2FP.TF32.F32.PACK_B R15, R15 ;  /* 0x0000000fff0f723e */ /* 0x000fea00024050ff */
[----:B------:R1:W-:Y:S01]  /*6310*/  STS.128 [R86+0x30], R12 ;  /* 0x0000300c56007388 */ /* 0x0003e20000000c00 */
[----:B------:R-:W-:Y:S01]  /*6320*/  @!PT LDS RZ, [RZ] ;  /* 0x00000000fffff984 */ /* 0x000fe20000000800 */
[----:B------:R-:W-:Y:S01]  /*6330*/  @!PT LDS RZ, [RZ] ;  /* 0x00000000fffff984 */ /* 0x000fe20000000800 */
[----:B------:R-:W-:Y:S01]  /*6340*/  @!PT LDS RZ, [RZ] ;  /* 0x00000000fffff984 */ /* 0x000fe20000000800 */
[----:B------:R-:W-:Y:S01]  /*6350*/  @!PT LDS RZ, [RZ] ;  /* 0x00000000fffff984 */ /* 0x000fe20000000800 */
[----:B------:R2:W-:Y:S07]  /*6360*/  MEMBAR.ALL.CTA ;  /* 0x0000000000007992 */ /* 0x0005ee0000008000 */
[----:B--2---:R-:W2:Y:S02]  /*6370*/  FENCE.VIEW.ASYNC.S ;  /* 0x00000000000073c6 */ /* 0x004ea40000000000 */
[----:B--2---:R-:W-:Y:S06]  /*6380*/  BAR.SYNC.DEFER_BLOCKING 0x1, 0x80 ;  /* 0x0042000000007b1d */ /* 0x004fec0000010000 */
[----:B------:R-:W-:Y:S05]  /*6390*/  @P0 BRA `(.L_x_99) ;  /* 0x0000000000280947 */ /* 0x000fea0003800000 */
[----:B------:R-:W-:Y:S02]  /*63a0*/  UIADD3 UR4, UPT, UPT, UR48, 0x200, URZ ;  /* 0x0000020030047890 */ /* 0x000fe4000fffe0ff */
[----:B------:R-:W-:Y:S01]  /*63b0*/  UIADD3 UR6, UP0, UPT, UR52, 0x680, URZ ;  /* 0x0000068034067890 */ /* 0x000fe2000ff1e0ff */
[----:B------:R-:W-:Y:S03]  /*63c0*/  UMOV UR43, UR36 ;  /* 0x00000024002b7c82 */ /* 0x000fe60008000000 */
[----:B------:R-:W-:Y:S01]  /*63d0*/  MOV R73, UR4 ;  /* 0x0000000400497c02 */ /* 0x000fe20008000f00 */
[----:B------:R-:W-:Y:S03]  /*63e0*/  UIADD3.X UR7, UPT, UPT, URZ, UR53, URZ, UP0, !UPT ;  /* 0x00000035ff077290 */ /* 0x000fe600087fe4ff */
[----:B------:R-:W-:Y:S11]  /*63f0*/  R2UR UR40, R73 ;  /* 0x00000000492872ca */ /* 0x000ff600000e0000 */
[----:B------:R-:W-:Y:S02]  /*6400*/  @!UPT UIADD3 URZ, UPT, UPT, URZ, URZ, URZ ;  /* 0x000000fffffff290 */ /* 0x000fe4000fffe0ff */
[----:B------:R2:W-:Y:S01]  /*6410*/  UTMASTG.3D [UR40], [UR6] ;  /* 0x00000028060073b5 */ /* 0x0005e20008010000 */
[----:B------:R0:W-:Y:S01]  /*6420*/  UTMACMDFLUSH ;  /* 0x00000000000079b7 */ /* 0x0001e20000000000 */
[----:B--2---:R-:W-:Y:S04]  /*6430*/  DEPBAR.LE SB0, 0x1 ;  /* 0x000080400000791a */ /* 0x004fe80000000000 */
.L_x_99:
[----:B------:R-:W-:Y:S05]  /*6440*/  BSYNC.RECONVERGENT B0 ;  /* 0x0000000000007941 */ /* 0x000fea0003800200 */
.L_x_98:
[----:B------:R-:W-:Y:S01]  /*6450*/  BAR.SYNC.DEFER_BLOCKING 0x1, 0x80 ;  /* 0x0042000000007b1d */ /* 0x000fe20000010000 */
[----:B------:R-:W-:Y:S01]  /*6460*/  ISETP.NE.AND P1, PT, R87, RZ, PT ;  /* 0x000000ff5700720c */ /* 0x000fe20003f25270 */
[----:B------:R-:W-:Y:S01]  /*6470*/  UISETP.NE.AND UP0, UPT, UR49, URZ, UPT ;  /* 0x000000ff3100728c */ /* 0x000fe2000bf05270 */
[----:B------:R-:W-:Y:S11]  /*6480*/  LEA R3, R43, UR48, 0x3 ;  /* 0x000000302b037c11 */ /* 0x000ff6000f8e18ff */
[----:B------:R-:W-:Y:S01]  /*6490*/  @P1 SHF.L.U32 R2, R77, 0x1f, RZ ;  /* 0x0000001f4d021819 */ /* 0x000fe200000006ff */
[----:B------:R-:W-:Y:S06]  /*64a0*/  BRA.U !UP0, `(.L_x_100) ;  /* 0x0000000108247547 */ /* 0x000fec000b800000 */
[----:B-1----:R-:W-:Y:S01]  /*64b0*/  IMAD.U32 R5, RZ, RZ, UR51 ;  /* 0x00000033ff057e24 */ /* 0x002fe2000f8e00ff */
[----:B------:R-:W-:Y:S01]  /*64c0*/  MOV R0, UR37 ;  /* 0x0000002500007c02 */ /* 0x000fe20008000f00 */
[----:B------:R-:W-:Y:S03]  /*64d0*/  UIADD3 UR51, UPT, UPT, UR51, 0x1, URZ ;  /* 0x0000000133337890 */ /* 0x000fe6000fffe0ff */
[----:B------:R-:W-:Y:S01]  /*64e0*/  @P1 LEA R5, R5, UR48, 0x3 ;  /* 0x0000003005051c11 */ /* 0x000fe2000f8e18ff */
[----:B------:R-:W-:Y:S04]  /*64f0*/  UISETP.NE.AND UP0, UPT, UR51, 0x4, UPT ;  /* 0x000000043300788c */ /* 0x000fe8000bf05270 */
[----:B------:R-:W-:Y:S01]  /*6500*/  @P1 VIADD R5, R5, 0x60 ;  /* 0x0000006005051836 */ /* 0x000fe20000000000 */
[----:B------:R-:W-:Y:S04]  /*6510*/  USEL UR51, UR51, URZ, UP0 ;  /* 0x000000ff33337287 */ /* 0x000fe80008000000 */
[----:B------:R-:W-:Y:S04]  /*6520*/  @P1 PRMT R0, R0, 0x654, R5 ;  /* 0x0000065400001816 */ /* 0x000fe80000000005 */
[----:B------:R2:W-:Y:S04]  /*6530*/  @P1 SYNCS.ARRIVE.TRANS64.RED.A1T0 RZ, [R0+URZ], RZ ;  /* 0x000000ff00ff19a7 */ /* 0x0005e800081004ff */
.L_x_100:
[----:B------:R-:W4:Y:S01]  /*6540*/  @P1 SYNCS.PHASECHK.TRANS64.TRYWAIT P0, [R3+URZ+0x40], R2 ;  /* 0x00004002030015a7 */ /* 0x000f2200080011ff */
[----:B------:R-:W-:Y:S01]  /*6550*/  BSSY B1, `(.L_x_101) ;  /* 0x0000016000017945 */ /* 0x000fe20003800000 */
[----:B----4-:R-:W-:Y:S03]  /*6560*/  @P1 SEL R89, RZ, 0x1, !P0 ;  /* 0x00000001ff591807 */ /* 0x010fe60004000000 */
[----:B------:R-:W-:Y:S05]  /*6570*/  @!P1 BRA `(.L_x_102) ;  /* 0x00000000004c9947 */ /* 0x000fea0003800000 */
[----:B------:R-:W-:Y:S01]  /*6580*/  ISETP.NE.AND P0, PT, R89, RZ, PT ;  /* 0x000000ff5900720c */ /* 0x000fe20003f05270 */
[----:B------:R-:W-:Y:S01]  /*6590*/  BSSY B0, `(.L_x_103) ;  /* 0x000000b000007945 */ /* 0x000fe20003800000 */
[----:B------:R-:W-:Y:S11]  /*65a0*/  ISETP.NE.AND P1, PT, R90, RZ, PT ;  /* 0x000000ff5a00720c */ /* 0x000ff60003f25270 */
[----:B------:R-:W-:Y:S02]  /*65b0*/  @!UPT UIADD3 URZ, UPT, UPT, URZ, URZ, URZ ;  /* 0x000000fffffff290 */ /* 0x000fe4000fffe0ff */
[C---:B-1----:R-:W-:Y:S01]  /*65c0*/  @P1 IMAD R6, R43.reuse, 0x2000, R80 ;  /* 0x000020002b061824 */ /* 0x042fe200078e0250 */
[C---:B------:R-:W-:Y:S01]  /*65d0*/  @P1 LEA R4, R43.reuse, R78, 0xd ;  /* 0x0000004e2b041211 */ /* 0x040fe200078e68ff */
[C---:B------:R-:W-:Y:S02]  /*65e0*/  @P1 IMAD R5, R43.reuse, 0x2000, R79 ;  /* 0x000020002b051824 */ /* 0x040fe400078e024f */
[----:B------:R-:W-:Y:S01]  /*65f0*/  @P1 IMAD R2, R43, 0x2000, R86 ;  /* 0x000020002b021824 */ /* 0x000fe200078e0256 */
[----:B------:R-:W-:Y:S06]  /*6600*/  @P0 BRA `(.L_x_104) ;  /* 0x00000000000c0947 */ /* 0x000fec0003800000 */
[----:B--2---:R-:W-:Y:S04]  /*6610*/  SHF.L.U32 R0, R77, 0x1f, RZ ;  /* 0x0000001f4d007819 */ /* 0x004fe800000006ff */
[----:B------:R-:W1:Y:S02]  /*6620*/  SYNCS.PHASECHK.TRANS64.TRYWAIT P0, [R3+URZ+0x40], R0 ;  /* 0x00004000030075a7 */ /* 0x000e6400080011ff */
[----:B-1----:R-:W-:Y:S05]  /*6630*/  @!P0 BRA `(.L_x_105) ;  /* 0x0000002800248947 */ /* 0x002fea0003800000 */
.L_x_104:
[----:B------:R-:W-:Y:S05]  /*6640*/  BSYNC B0 ;  /* 0x0000000000007941 */ /* 0x000fea0003800000 */
.L_x_103:
[----:B------:R-:W-:Y:S02]  /*6650*/  ISETP.NE.AND P0, PT, R90, RZ, PT ;  /* 0x000000ff5a00720c */ /* 0x000fe40003f05270 */
[----:B------:R-:W-:Y:S11]  /*6660*/  IADD3 R43, PT, PT, R43, 0x1, RZ ;  /* 0x000000012b2b7810 */ /* 0x000ff60007ffe0ff */
[----:B------:R4:W1:Y:S04]  /*6670*/  @P0 LDS.128 R56, [R6] ;  /* 0x0000000006380984 */ /* 0x0008680000000c00 */
[----:B------:R4:W1:Y:S04]  /*6680*/  @P0 LDS.128 R52, [R5+0x10] ;  /* 0x0000100005340984 */ /* 0x0008680000000c00 */
[----:B------:R4:W1:Y:S04]  /*6690*/  @P0 LDS.128 R48, [R4+0x20] ;  /* 0x0000200004300984 */ /* 0x0008680000000c00 */
[----:B------:R4:W1:Y:S02]  /*66a0*/  @P0 LDS.128 R44, [R2+0x30] ;  /* 0x00003000022c0984 */ /* 0x0008640000000c00 */
.L_x_102:
[----:B------:R-:W-:Y:S05]  /*66b0*/  BSYNC B1 ;  /* 0x0000000000017941 */ /* 0x000fea0003800000 */
.L_x_101:
[----:B-1----:R-:W-:Y:S05]  /*66c0*/  VIADD R3, R34, 0x10 ;  /* 0x0000001022037836 */ /* 0x002fea0000000000 */
[----:B------:R-:W-:Y:S04]  /*66d0*/  SHF.R.U32.HI R3, RZ, 0x15, R3 ;  /* 0x00000015ff037819 */ /* 0x000fe80000011603 */
[----:B------:R-:W-:Y:S11]  /*66e0*/  LOP3.LUT P0, RZ, R3, 0x3, R72, 0x48, !PT ;  /* 0x0000000303ff7812 */ /* 0x000ff60007804848 */
[----:B------:R-:W-:Y:S02]  /*66f0*/  @!UPT UIADD3 URZ, UPT, UPT, URZ, URZ, URZ ;  /* 0x000000fffffff290 */ /* 0x000fe4000fffe0ff */
[----:B------:R-:W-:Y:S05]  /*6700*/  @!P0 BRA `(.L_x_106) ;  /* 0x0000000000408947 */ /* 0x000fea0003800000 */
[----:B------:R-:W1:Y:S01]  /*6710*/  LDCU.64 UR8, c[0x4][0x70] ;  /* 0x01000e00ff0877ac */ /* 0x000e620008000a00 */
[----:B------:R-:W-:Y:S01]  /*6720*/  MOV R3, 0x0 ;  /* 0x0000000000037802 */ /* 0x000fe20000000f00 */
[----:B------:R-:W-:Y:S02]  /*6730*/  HFMA2 R12, -RZ, RZ, 0, 5.9604644775390625e-08 ;  /* 0x00000001ff0c7431 */ /* 0x000fe400000001ff */
[----:B------:R-:W-:Y:S02]  /*6740*/  IMAD.MOV.U32 R8, RZ, RZ, 0x192 ;  /* 0x00000192ff087424 */ /* 0x000fe400078e00ff */
[----:B------:R-:W-:Y:S01]  /*6750*/  IMAD.MOV.U32 R13, RZ, RZ, RZ ;  /* 0x000000ffff0d7224 */ /* 0x000fe200078e00ff */
[----:B------:R-:W5:Y:S01]  /*6760*/  LDCU.64 UR6, c[0x4][0x78] ;  /* 0x01000f00ff0677ac */ /* 0x000f620008000a00 */
[----:B----4-:R-:W4:Y:S01]  /*6770*/  LDC.64 R2, c[0x4][R3] ;  /* 0x0100000003027b82 */ /* 0x010f220000000a00 */
[----:B------:R-:W2:Y:S01]  /*6780*/  LDCU.64 UR4, c[0x4][0x10] ;  /* 0x01000200ff0477ac */ /* 0x000ea20008000a00 */
[----:B-1----:R-:W-:Y:S01]  /*6790*/  MOV R5, UR9 ;  /* 0x0000000900057c02 */ /* 0x002fe20008000f00 */
[----:B------:R-:W-:Y:S01]  /*67a0*/  IMAD.U32 R4, RZ, RZ, UR8 ;  /* 0x00000008ff047e24 */ /* 0x000fe2000f8e00ff */
[----:B-----5:R-:W-:Y:S01]  /*67b0*/  MOV R7, UR7 ;  /* 0x0000000700077c02 */ /* 0x020fe20008000f00 */
[----:B------:R-:W-:Y:S01]  /*67c0*/  IMAD.U32 R6, RZ, RZ, UR6 ;  /* 0x00000006ff067e24 */ /* 0x000fe2000f8e00ff */
[----:B--2---:R-:W-:Y:S01]  /*67d0*/  MOV R11, UR5 ;  /* 0x00000005000b7c02 */ /* 0x004fe20008000f00 */
[----:B------:R-:W-:Y:S02]  /*67e0*/  IMAD.U32 R10, RZ, RZ, UR4 ;  /* 0x00000004ff0a7e24 */ /* 0x000fe4000f8e00ff */
[----:B------:R-:W-:Y:S07]  /*67f0*/  LEPC R20, `(.L_x_106) ;  /* 0x000000001014794e */ /* 0x000fee0000000000 */
[----:B---34-:R-:W-:Y:S05]  /*6800*/  CALL.ABS.NOINC R2 ;  /* 0x0000000002007343 */ /* 0x018fea0003c00000 */
.L_x_106:
[----:B------:R-:W-:Y:S01]  /*6810*/  LOP3.LUT R20, R56, 0xffffe000, RZ, 0xc0, !PT ;  /* 0xffffe00038147812 */ /* 0x000fe200078ec0ff */
[----:B------:R-:W-:Y:S05]  /*6820*/  WARPSYNC.ALL ;  /* 0x0000000000007948 */ /* 0x000fea0003800000 */
[----:B------:R-:W-:Y:S01]  /*6830*/  R2UR UR4, R34 ;  /* 0x00000000220472ca */ /* 0x000fe200000e0000 */
[----:B------:R-:W-:Y:S01]  /*6840*/  IMAD.U32 R92, RZ, RZ, UR51 ;  /* 0x00000033ff5c7e24 */ /* 0x000fe2000f8e00ff */
[----:B------:R-:W-:Y:S01]  /*6850*/  LOP3.LUT R21, R57, 0xffffe000, RZ, 0xc0, !PT ;  /* 0xffffe00039157812 */ /* 0x000fe200078ec0ff */
[----:B------:R-:W-:Y:S01]  /*6860*/  IMAD.U32 R91, RZ, RZ, UR37 ;  /* 0x00000025ff5b7e24 */ /* 0x000fe2000f8e00ff */
[----:B------:R-:W-:Y:S01]  /*6870*/  LOP3.LUT R40, R59, 0xffffe000, RZ, 0xc0, !PT ;  /* 0xffffe0003b287812 */ /* 0x000fe200078ec0ff */
[----:B------:R-:W-:Y:S01]  /*6880*/  BSSY.RECONVERGENT B0, `(.L_x_107) ;  /* 0x000005b000007945 */ /* 0x000fe20003800200 */
[----:B------:R-:W-:Y:S02]  /*6890*/  LOP3.LUT R41, R52, 0xffffe000, RZ, 0xc0, !PT ;  /* 0xffffe00034297812 */ /* 0x000fe400078ec0ff */
[----:B------:R-:W-:Y:S02]  /*68a0*/  LOP3.LUT R42, R53, 0xffffe000, RZ, 0xc0, !PT ;  /* 0xffffe000352a7812 */ /* 0x000fe400078ec0ff */
[----:B------:R-:W-:Y:S02]  /*68b0*/  ISETP.NE.AND P6, PT, R87, RZ, PT ;  /* 0x000000ff5700720c */ /* 0x000fe40003fc5270 */
[----:B------:R-:W-:Y:S01]  /*68c0*/  ISETP.NE.AND P0, PT, R82, RZ, PT ;  /* 0x000000ff5200720c */ /* 0x000fe20003f05270 */
[----:B----4-:R-:W2:Y:S10]  /*68d0*/  LDTM.x16 R4, tmem[UR4+0x10] ;  /* 0x00001004000479ee */ /* 0x010eb40008240000 */
[----:B------:R-:W-:Y:S02]  /*68e0*/  @P6 LEA R92, R92, UR48, 0x3 ;  /* 0x000000305c5c6c11 */ /* 0x000fe4000f8e18ff */
[----:B------:R-:W-:Y:S03]  /*68f0*/  @P6 SHF.L.U32 R93, R77, 0x1f, RZ ;  /* 0x0000001f4d5d6819 */ /* 0x000fe600000006ff */
[----:B------:R-:W-:Y:S05]  /*6900*/  @P6 VIADD R92, R92, 0x60 ;  /* 0x000000605c5c6836 */ /* 0x000fea0000000000 */
[----:B------:R-:W-:Y:S02]  /*6910*/  @P6 PRMT R91, R91, 0x654, R92 ;  /* 0x000006545b5b6816 */ /* 0x000fe4000000005c */
[----:B------:R-:W-:Y:S01]  /*6920*/  LEA R92, R43, UR48, 0x3 ;  /* 0x000000302b5c7c11 */ /* 0x000fe2000f8e18ff */
[C---:B--2---:R-:W-:Y:S01]  /*6930*/  FMUL R0, R32.reuse, R4 ;  /* 0x0000000420007220 */ /* 0x044fe20000400000 */
[C---:B------:R-:W-:Y:S01]  /*6940*/  FMUL R2, R32.reuse, R5 ;  /* 0x0000000520027220 */ /* 0x040fe20000400000 */
[C---:B------:R-:W-:Y:S01]  /*6950*/  FMUL R3, R32.reuse, R6 ;  /* 0x0000000620037220 */ /* 0x040fe20000400000 */
[----:B------:R-:W-:Y:S01]  /*6960*/  FMUL R7, R32, R7 ;  /* 0x0000000720077220 */ /* 0x000fe20000400000 */
[C---:B------:R-:W-:Y:S01]  /*6970*/  FFMA R36, R35.reuse, R20, R0 ;  /* 0x0000001423247223 */ /* 0x040fe20000000000 */
[----:B------:R-:W-:Y:S01]  /*6980*/  LOP3.LUT R20, R58, 0xffffe000, RZ, 0xc0, !PT ;  /* 0xffffe0003a147812 */ /* 0x000fe200078ec0ff */
[C---:B------:R-:W-:Y:S01]  /*6990*/  FFMA R37, R35.reuse, R21, R2 ;  /* 0x0000001523257223 */ /* 0x040fe20000000002 */
[----:B------:R-:W-:Y:S01]  /*69a0*/  LOP3.LUT R21, R48, 0xffffe000, RZ, 0xc0, !PT ;  /* 0xffffe00030157812 */ /* 0x000fe200078ec0ff */
[----:B------:R-:W-:Y:S01]  /*69b0*/  FMUL R4, R32, R8 ;  /* 0x0000000820047220 */ /* 0x000fe20000400000 */
[----:B------:R-:W-:Y:S01]  /*69c0*/  F2FP.TF32.F32.PACK_B R36, R36 ;  /* 0x00000024ff24723e */ /* 0x000fe200024050ff */
[C---:B------:R-:W-:Y:S01]  /*69d0*/  FFMA R38, R35.reuse, R20, R3 ;  /* 0x0000001423267223 */ /* 0x040fe20000000003 */
[----:B------:R-:W-:Y:S01]  /*69e0*/  LOP3.LUT R20, R54, 0xffffe000, RZ, 0xc0, !PT ;  /* 0xffffe00036147812 */ /* 0x000fe200078ec0ff */
[----:B------:R-:W-:Y:S01]  /*69f0*/  FFMA R39, R35, R40, R7 ;  /* 0x0000002823277223 */ /* 0x000fe20000000007 */
[----:B------:R-:W-:Y:S01]  /*6a00*/  LOP3.LUT R40, R55, 0xffffe000, RZ, 0xc0, !PT ;  /* 0xffffe00037287812 */ /* 0x000fe200078ec0ff */
[C---:B------:R-:W-:Y:S01]  /*6a10*/  FMUL R5, R32.reuse, R9 ;  /* 0x0000000920057220 */ /* 0x040fe20000400000 */
[C---:B------:R-:W-:Y:S01]  /*6a20*/  FMUL R6, R32.reuse, R10 ;  /* 0x0000000a20067220 */ /* 0x040fe20000400000 */
[C---:B------:R-:W-:Y:S01]  /*6a30*/  FMUL R11, R32.reuse, R11 ;  /* 0x0000000b200b7220 */ /* 0x040fe20000400000 */
[----:B------:R-:W-:Y:S01]  /*6a40*/  F2FP.TF32.F32.PACK_B R37, R37 ;  /* 0x00000025ff25723e */ /* 0x000fe200024050ff */
[C---:B------:R-:W-:Y:S01]  /*6a50*/  FFMA R4, R35.reuse, R41, R4 ;  /* 0x0000002923047223 */ /* 0x040fe20000000004 */
[----:B------:R-:W-:Y:S01]  /*6a60*/  F2FP.TF32.F32.PACK_B R38, R38 ;  /* 0x00000026ff26723e */ /* 0x000fe200024050ff */
[C---:B------:R-:W-:Y:S01]  /*6a70*/  FFMA R5, R35.reuse, R42, R5 ;  /* 0x0000002a23057223 */ /* 0x040fe20000000005 */
[----:B------:R-:W-:Y:S01]  /*6a80*/  F2FP.TF32.F32.PACK_B R39, R39 ;  /* 0x00000027ff27723e */ /* 0x000fe200024050ff */
[C---:B------:R-:W-:Y:S01]  /*6a90*/  FFMA R6, R35.reuse, R20, R6 ;  /* 0x0000001423067223 */ /* 0x040fe20000000006 */
[----:B------:R-:W-:Y:S01]  /*6aa0*/  FFMA R7, R35, R40, R11 ;  /* 0x0000002823077223 */ /* 0x000fe2000000000b */
        /* <DEDUP_REMOVED lines=47> */
[----:B------:R-:W-:Y:S02]  /*6da0*/  UIADD3 UR8, UP0, UPT, UR52, 0x680, URZ ;  /* 0x0000068034087890 */ /* 0x000fe4000ff1e0ff */
[----:B------:R-:W-:Y:S02]  /*6db0*/  UIADD3 UR5, UPT, UPT, UR41, 0x10, URZ ;  /* 0x0000001029057890 */ /* 0x000fe4000fffe0ff */
[----:B------:R-:W-:Y:S02]  /*6dc0*/  UIADD3 UR4, UPT, UPT, UR48, 0x2200, URZ ;  /* 0x0000220030047890 */ /* 0x000fe4000fffe0ff */
[----:B------:R-:W-:Y:S01]  /*6dd0*/  UIADD3.X UR9, UPT, UPT, URZ, UR53, URZ, UP0, !UPT ;  /* 0x00000035ff097290 */ /* 0x000fe200087fe4ff */
[----:B------:R-:W-:Y:S01]  /*6de0*/  UMOV UR6, UR42 ;  /* 0x0000002a00067c82 */ /* 0x000fe20008000000 */
[----:B------:R-:W-:Y:S07]  /*6df0*/  UMOV UR7, UR36 ;  /* 0x0000002400077c82 */ /* 0x000fee0008000000 */
[----:B------:R2:W-:Y:S01]  /*6e00*/  UTMASTG.3D [UR4], [UR8] ;  /* 0x00000004080073b5 */ /* 0x0005e20008010000 */
[----:B------:R0:W-:Y:S01]  /*6e10*/  UTMACMDFLUSH ;  /* 0x00000000000079b7 */ /* 0x0001e20000000000 */
[----:B--2---:R-:W-:Y:S04]  /*6e20*/  DEPBAR.LE SB0, 0x1 ;  /* 0x000080400000791a */ /* 0x004fe80000000000 */
.L_x_108:
[----:B------:R-:W-:Y:S05]  /*6e30*/  BSYNC.RECONVERGENT B0 ;  /* 0x0000000000007941 */ /* 0x000fea0003800200 */
.L_x_107:
[----:B------:R-:W-:Y:S01]  /*6e40*/  BAR.SYNC.DEFER_BLOCKING 0x1, 0x80 ;  /* 0x0042000000007b1d */ /* 0x000fe20000010000 */
[----:B------:R-:W-:Y:S04]  /*6e50*/  UIADD3 UR40, UPT, UPT, UR51, 0x1, URZ ;  /* 0x0000000133287890 */ /* 0x000fe8000fffe0ff */
[----:B------:R-:W-:Y:S04]  /*6e60*/  UISETP.NE.AND UP0, UPT, UR40, 0x4, UPT ;  /* 0x000000042800788c */ /* 0x000fe8000bf05270 */
[----:B------:R-:W-:Y:S01]  /*6e70*/  USEL UR40, UR40, URZ, UP0 ;  /* 0x000000ff28287287 */ /* 0x000fe20008000000 */
[----:B------:R2:W-:Y:S01]  /*6e80*/  @P6 SYNCS.ARRIVE.TRANS64.RED.A1T0 RZ, [R91+URZ], RZ ;  /* 0x000000ff5bff69a7 */ /* 0x0005e200081004ff */
[----:B------:R-:W-:Y:S01]  /*6e90*/  BSSY B1, `(.L_x_109) ;  /* 0x0000017000017945 */ /* 0x000fe20003800000 */
[----:B------:R-:W4:Y:S02]  /*6ea0*/  @P6 SYNCS.PHASECHK.TRANS64.TRYWAIT P0, [R92+URZ+0x40], R93 ;  /* 0x0000405d5c0065a7 */ /* 0x000f2400080011ff */
[----:B----4-:R-:W-:Y:S01]  /*6eb0*/  @P6 SEL R89, RZ, 0x1, !P0 ;  /* 0x00000001ff596807 */ /* 0x010fe20004000000 */
[----:B--2---:R-:W-:Y:S06]  /*6ec0*/  @!P6 BRA `(.L_x_110) ;  /* 0x00000000004ce947 */ /* 0x004fec0003800000 */
        /* <DEDUP_REMOVED lines=9> */
[----:B------:R-:W-:Y:S04]  /*6f60*/  SHF.L.U32 R5, R77, 0x1f, RZ ;  /* 0x0000001f4d057819 */ /* 0x000fe800000006ff */
[----:B------:R-:W1:Y:S02]  /*6f70*/  SYNCS.PHASECHK.TRANS64.TRYWAIT P0, [R92+URZ+0x40], R5 ;  /* 0x000040055c0075a7 */ /* 0x000e6400080011ff */
[----:B-1----:R-:W-:Y:S05]  /*6f80*/  @!P0 BRA `(.L_x_113) ;  /* 0x0000001c00e48947 */ /* 0x002fea0003800000 */
.L_x_112:
[----:B------:R-:W-:Y:S05]  /*6f90*/  BSYNC B0 ;  /* 0x0000000000007941 */ /* 0x000fea0003800000 */
.L_x_111:
[----:B------:R-:W-:Y:S02]  /*6fa0*/  ISETP.NE.AND P0, PT, R90, RZ, PT ;  /* 0x000000ff5a00720c */ /* 0x000fe40003f05270 */
[----:B------:R-:W-:Y:S11]  /*6fb0*/  IADD3 R43, PT, PT, R43, 0x1, RZ ;  /* 0x000000012b2b7810 */ /* 0x000ff60007ffe0ff */
[----:B------:R2:W4:Y:S04]  /*6fc0*/  @P0 LDS.128 R56, [R4] ;  /* 0x0000000004380984 */ /* 0x0005280000000c00 */
[----:B------:R2:W1:Y:S04]  /*6fd0*/  @P0 LDS.128 R52, [R3+0x10] ;  /* 0x0000100003340984 */ /* 0x0004680000000c00 */
[----:B------:R2:W1:Y:S04]  /*6fe0*/  @P0 LDS.128 R48, [R2+0x20] ;  /* 0x0000200002300984 */ /* 0x0004680000000c00 */
[----:B------:R2:W1:Y:S02]  /*6ff0*/  @P0 LDS.128 R44, [R0+0x30] ;  /* 0x00003000002c0984 */ /* 0x0004640000000c00 */
.L_x_110:
[----:B------:R-:W-:Y:S05]  /*7000*/  BSYNC B1 ;  /* 0x0000000000017941 */ /* 0x000fea0003800000 */
.L_x_109:
[----:B--2---:R-:W-:Y:S05]  /*7010*/  VIADD R3, R34, 0x20 ;  /* 0x0000002022037836 */ /* 0x004fea0000000000 */
[----:B------:R-:W-:Y:S04]  /*7020*/  SHF.R.U32.HI R3, RZ, 0x15, R3 ;  /* 0x00000015ff037819 */ /* 0x000fe80000011603 */
[----:B------:R-:W-:Y:S11]  /*7030*/  LOP3.LUT P0, RZ, R3, 0x3, R72, 0x48, !PT ;  /* 0x0000000303ff7812 */ /* 0x000ff60007804848 */
[----:B------:R-:W-:Y:S02]  /*7040*/  @!UPT UIADD3 URZ, UPT, UPT, URZ, URZ, URZ ;  /* 0x000000fffffff290 */ /* 0x000fe4000fffe0ff */
[----:B------:R-:W-:Y:S05]  /*7050*/  @!P0 BRA `(.L_x_114) ;  /* 0x0000000000408947 */ /* 0x000fea0003800000 */
[----:B------:R-:W2:Y:S01]  /*7060*/  LDCU.64 UR8, c[0x4][0x70] ;  /* 0x01000e00ff0877ac */ /* 0x000ea20008000a00 */
[----:B------:R-:W-:Y:S01]  /*7070*/  MOV R3, 0x0 ;  /* 0x0000000000037802 */ /* 0x000fe20000000f00 */
[----:B-1----:R-:W-:Y:S02]  /*7080*/  HFMA2 R12, -RZ, RZ, 0, 5.9604644775390625e-08 ;  /* 0x00000001ff0c7431 */ /* 0x002fe400000001ff */
[----:B------:R-:W-:Y:S02]  /*7090*/  IMAD.MOV.U32 R8, RZ, RZ, 0x192 ;  /* 0x00000192ff087424 */ /* 0x000fe400078e00ff */
[----:B------:R-:W-:Y:S01]  /*70a0*/  IMAD.MOV.U32 R13, RZ, RZ, RZ ;  /* 0x000000ffff0d7224 */ /* 0x000fe200078e00ff */
[----:B------:R-:W1:Y:S01]  /*70b0*/  LDCU.64 UR6, c[0x4][0x78] ;  /* 0x01000f00ff0677ac */ /* 0x000e620008000a00 */
[----:B------:R-:W3:Y:S01]  /*70c0*/  LDC.64 R2, c[0x4][R3] ;  /* 0x0100000003027b82 */ /* 0x000ee20000000a00 */
[----:B------:R-:W5:Y:S01]  /*70d0*/  LDCU.64 UR4, c[0x4][0x10] ;  /* 0x01000200ff0477ac */ /* 0x000f620008000a00 */
[----:B--2---:R-:W-:Y:S01]  /*70e0*/  MOV R5, UR9 ;  /* 0x0000000900057c02 */ /* 0x004fe20008000f00 */
[----:B------:R-:W-:Y:S01]  /*70f0*/  IMAD.U32 R4, RZ, RZ, UR8 ;  /* 0x00000008ff047e24 */ /* 0x000fe2000f8e00ff */
[----:B-1----:R-:W-:Y:S01]  /*7100*/  MOV R7, UR7 ;  /* 0x0000000700077c02 */ /* 0x002fe20008000f00 */
[----:B------:R-:W-:Y:S01]  /*7110*/  IMAD.U32 R6, RZ, RZ, UR6 ;  /* 0x00000006ff067e24 */ /* 0x000fe2000f8e00ff */
[----:B-----5:R-:W-:Y:S01]  /*7120*/  MOV R11, UR5 ;  /* 0x00000005000b7c02 */ /* 0x020fe20008000f00 */
[----:B------:R-:W-:Y:S02]  /*7130*/  IMAD.U32 R10, RZ, RZ, UR4 ;  /* 0x00000004ff0a7e24 */ /* 0x000fe4000f8e00ff */
[----:B------:R-:W-:Y:S07]  /*7140*/  LEPC R20, `(.L_x_114) ;  /* 0x000000001014794e */ /* 0x000fee0000000000 */
[----:B---34-:R-:W-:Y:S05]  /*7150*/  CALL.ABS.NOINC R2 ;  /* 0x0000000002007343 */ /* 0x018fea0003c00000 */
.L_x_114:
[----:B----4-:R-:W-:Y:S01]  /*7160*/  LOP3.LUT R20, R56, 0xffffe000, RZ, 0xc0, !PT ;  /* 0xffffe00038147812 */ /* 0x010fe200078ec0ff */
[----:B------:R-:W-:Y:S05]  /*7170*/  WARPSYNC.ALL ;  /* 0x0000000000007948 */ /* 0x000fea0003800000 */
[----:B------:R-:W-:Y:S01]  /*7180*/  R2UR UR4, R34 ;  /* 0x00000000220472ca */ /* 0x000fe200000e0000 */
[----:B-1----:R-:W-:Y:S01]  /*7190*/  IMAD.U32 R92, RZ, RZ, UR40 ;  /* 0x00000028ff5c7e24 */ /* 0x002fe2000f8e00ff */
        /* <DEDUP_REMOVED lines=8> */
[----:B------:R-:W1:Y:S10]  /*7220*/  LDTM.x16 R4, tmem[UR4+0x20] ;  /* 0x00002004000479ee */ /* 0x000e740008240000 */
[----:B------:R-:W-:Y:S02]  /*7230*/  @P6 LEA R92, R92, UR48, 0x3 ;  /* 0x000000305c5c6c11 */ /* 0x000fe4000f8e18ff */
[----:B------:R-:W-:Y:S03]  /*7240*/  @P6 SHF.L.U32 R93, R77, 0x1f, RZ ;  /* 0x0000001f4d5d6819 */ /* 0x000fe600000006ff */
[----:B------:R-:W-:Y:S05]  /*7250*/  @P6 VIADD R92, R92, 0x60 ;  /* 0x000000605c5c6836 */ /* 0x000fea0000000000 */
[----:B------:R-:W-:Y:S02]  /*7260*/  @P6 PRMT R91, R91, 0x654, R92 ;  /* 0x000006545b5b6816 */ /* 0x000fe4000000005c */
[----:B------:R-:W-:Y:S01]  /*7270*/  LEA R92, R43, UR48, 0x3 ;  /* 0x000000302b5c7c11 */ /* 0x000fe2000f8e18ff */
[C---:B-1----:R-:W-:Y:S01]  /*7280*/  FMUL R0, R32.reuse, R4 ;  /* 0x0000000420007220 */ /* 0x042fe20000400000 */
        /* <DEDUP_REMOVED lines=79> */
.L_x_116:
[----:B------:R-:W-:Y:S05]  /*7780*/  BSYNC.RECONVERGENT B0 ;  /* 0x0000000000007941 */ /* 0x000fea0003800200 */
.L_x_115:
        /* <DEDUP_REMOVED lines=13> */
[C---:B------:R-:W-:Y:S01]  /*7860*/  @P1 IMAD R3, R43.reuse, 0x2000, R80 ;  /* 0x000020002b031824 */ /* 0x040fe200078e0250 */
[C---:B------:R-:W-:Y:S01]  /*7870*/  @P1 LEA R0, R43.reuse, R78, 0xd ;  /* 0x0000004e2b001211 */ /* 0x040fe200078e68ff */
[C---:B------:R-:W-:Y:S02]  /*7880*/  @P1 IMAD R2, R43.reuse, 0x2000, R79 ;  /* 0x000020002b021824 */ /* 0x040fe400078e024f */
[----:B------:R-:W-:Y:S01]  /*7890*/  @P1 IMAD R43, R43, 0x2000, R86 ;  /* 0x000020002b2b1824 */ /* 0x000fe200078e0256 */
[----:B------:R-:W-:Y:S06]  /*78a0*/  @P0 BRA `(.L_x_120) ;  /* 0x00000000000c0947 */ /* 0x000fec0003800000 */
[----:B-1----:R-:W-:Y:S04]  /*78b0*/  SHF.L.U32 R5, R77, 0x1f, RZ ;  /* 0x0000001f4d057819 */ /* 0x002fe800000006ff */
[----:B------:R-:W1:Y:S02]  /*78c0*/  SYNCS.PHASECHK.TRANS64.TRYWAIT P0, [R92+URZ+0x40], R5 ;  /* 0x000040055c0075a7 */ /* 0x000e6400080011ff */
[----:B-1----:R-:W-:Y:S05]  /*78d0*/  @!P0 BRA `(.L_x_121) ;  /* 0x0000001400a48947 */ /* 0x002fea0003800000 */
.L_x_120:
[----:B------:R-:W-:Y:S05]  /*78e0*/  BSYNC B0 ;  /* 0x0000000000007941 */ /* 0x000fea0003800000 */
.L_x_119:
[----:B------:R-:W-:Y:S11]  /*78f0*/  ISETP.NE.AND P0, PT, R90, RZ, PT ;  /* 0x000000ff5a00720c */ /* 0x000ff60003f05270 */
[----:B------:R-:W-:Y:S02]  /*7900*/  @!UPT UIADD3 URZ, UPT, UPT, URZ, URZ, URZ ;  /* 0x000000fffffff290 */ /* 0x000fe4000fffe0ff */
[----:B------:R2:W4:Y:S04]  /*7910*/  @P0 LDS.128 R56, [R3] ;  /* 0x0000000003380984 */ /* 0x0005280000000c00 */
[----:B------:R2:W1:Y:S04]  /*7920*/  @P0 LDS.128 R52, [R2+0x10] ;  /* 0x0000100002340984 */ /* 0x0004680000000c00 */
[----:B------:R2:W1:Y:S04]  /*7930*/  @P0 LDS.128 R48, [R0+0x20] ;  /* 0x0000200000300984 */ /* 0x0004680000000c00 */
[----:B------:R2:W1:Y:S02]  /*7940*/  @P0 LDS.128 R44, [R43+0x30] ;  /* 0x000030002b2c0984 */ /* 0x0004640000000c00 */
.L_x_118:
[----:B------:R-:W-:Y:S05]  /*7950*/  BSYNC B1 ;  /* 0x0000000000017941 */ /* 0x000fea0003800000 */
.L_x_117:
        /* <DEDUP_REMOVED lines=21> */
.L_x_122:
[----:B------:R-:W-:Y:S01]  /*7ab0*/  ISETP.NE.AND P0, PT, R82, RZ, PT ;  /* 0x000000ff5200720c */ /* 0x000fe20003f05270 */
[----:B------:R-:W-:Y:S05]  /*7ac0*/  WARPSYNC.ALL ;  /* 0x0000000000007948 */ /* 0x000fea0003800000 */
[----:B------:R-:W-:Y:S01]  /*7ad0*/  R2UR UR4, R34 ;  /* 0x00000000220472ca */ /* 0x000fe200000e0000 */
[----:B------:R-:W-:Y:S01]  /*7ae0*/  BSSY.RECONVERGENT B0, `(.L_x_123) ;  /* 0x000005c000007945 */ /* 0x000fe20003800200 */
[----:B------:R-:W-:Y:S02]  /*7af0*/  R2UR UR5, R88 ;  /* 0x00000000580572ca */ /* 0x000fe400000e0000 */
[----:B----4-:R-:W-:Y:S02]  /*7b00*/  LOP3.LUT R0, R56, 0xffffe000, RZ, 0xc0, !PT ;  /* 0xffffe00038007812 */ /* 0x010fe400078ec0ff */
[----:B------:R-:W-:Y:S02]  /*7b10*/  LOP3.LUT R2, R57, 0xffffe000, RZ, 0xc0, !PT ;  /* 0xffffe00039027812 */ /* 0x000fe400078ec0ff */
[----:B------:R-:W-:Y:S02]  /*7b20*/  LOP3.LUT R3, R58, 0xffffe000, RZ, 0xc0, !PT ;  /* 0xffffe0003a037812 */ /* 0x000fe400078ec0ff */
[----:B------:R-:W-:Y:S02]  /*7b30*/  LOP3.LUT R20, R59, 0xffffe000, RZ, 0xc0, !PT ;  /* 0xffffe0003b147812 */ /* 0x000fe400078ec0ff */
[----:B-1----:R-:W-:Y:S01]  /*7b40*/  LOP3.LUT R21, R52, 0xffffe000, RZ, 0xc0, !PT ;  /* 0xffffe00034157812 */ /* 0x002fe200078ec0ff */
[----:B------:R-:W1:Y:S01]  /*7b50*/  LDTM.x16 R4, tmem[UR4+0x30] ;  /* 0x00003004000479ee */ /* 0x000e620008240000 */
[----:B------:R-:W-:Y:S01]  /*7b60*/  LOP3.LUT R36, R53, 0xffffe000, RZ, 0xc0, !PT ;  /* 0xffffe00035247812 */ /* 0x000fe200078ec0ff */
[----:B------:R-:W-:Y:S01]  /*7b70*/  UIADD3 UR5, UPT, UPT, UR5, 0xd0, URZ ;  /* 0x000000d005057890 */ /* 0x000fe2000fffe0ff */
[----:B------:R-:W-:Y:S01]  /*7b80*/  LOP3.LUT R37, R54, 0xffffe000, RZ, 0xc0, !PT ;  /* 0xffffe00036257812 */ /* 0x000fe200078ec0ff */
[----:B------:R-:W-:Y:S01]  /*7b90*/  NOP ;  /* 0x0000000000007918 */ /* 0x000fe20000000000 */
[----:B------:R-:W-:Y:S01]  /*7ba0*/  LOP3.LUT R38, R55, 0xffffe000, RZ, 0xc0, !PT ;  /* 0xffffe00037267812 */ /* 0x000fe200078ec0ff */
[----:B------:R-:W-:Y:S01]  /*7bb0*/  UPRMT UR5, UR37, 0x654, UR5 ;  /* 0x0000065425057896 */ /* 0x000fe20008000005 */
[----:B------:R-:W-:Y:S02]  /*7bc0*/  LOP3.LUT R39, R48, 0xffffe000, RZ, 0xc0, !PT ;  /* 0xffffe00030277812 */ /* 0x000fe400078ec0ff */
[----:B------:R-:W-:Y:S02]  /*7bd0*/  LOP3.LUT R40, R49, 0xffffe000, RZ, 0xc0, !PT ;  /* 0xffffe00031287812 */ /* 0x000fe400078ec0ff */
[----:B------:R-:W-:Y:S02]  /*7be0*/  LOP3.LUT R41, R50, 0xffffe000, RZ, 0xc0, !PT ;  /* 0xffffe00032297812 */ /* 0x000fe400078ec0ff */
[----:B------:R-:W-:Y:S02]  /*7bf0*/  LOP3.LUT R42, R51, 0xffffe000, RZ, 0xc0, !PT ;  /* 0xffffe000332a7812 */ /* 0x000fe400078ec0ff */
[----:B-1----:R-:W-:Y:S01]  /*7c00*/  SYNCS.ARRIVE.TRANS64.RED.A1T0 RZ, [UR5], RZ ;  /* 0x000000ffffff79a7 */ /* 0x002fe20008100405 */
[----:B------:R-:W-:Y:S02]  /*7c10*/  LOP3.LUT R43, R44, 0xffffe000, RZ, 0xc0, !PT ;  /* 0xffffe0002c2b7812 */ /* 0x000fe400078ec0ff */
[----:B------:R-:W-:Y:S02]  /*7c20*/  LOP3.LUT R44, R45, 0xffffe000, RZ, 0xc0, !PT ;  /* 0xffffe0002d2c7812 */ /* 0x000fe400078ec0ff */
[----:B------:R-:W-:Y:S02]  /*7c30*/  LOP3.LUT R45, R46, 0xffffe000, RZ, 0xc0, !PT ;  /* 0xffffe0002e2d7812 */ /* 0x000fe400078ec0ff */
[----:B------:R-:W-:Y:S01]  /*7c40*/  LOP3.LUT R46, R47, 0xffffe000, RZ, 0xc0, !PT ;  /* 0xffffe0002f2e7812 */ /* 0x000fe200078ec0ff */
[C---:B------:R-:W-:Y:S01]  /*7c50*/  FMUL R4, R32.reuse, R4 ;  /* 0x0000000420047220 */ /* 0x040fe20000400000 */
[C---:B------:R-:W-:Y:S01]  /*7c60*/  FMUL R5, R32.reuse, R5 ;  /* 0x0000000520057220 */ /* 0x040fe20000400000 */
[C---:B------:R-:W-:Y:S01]  /*7c70*/  FMUL R6, R32.reuse, R6 ;  /* 0x0000000620067220 */ /* 0x040fe20000400000 */
[C---:B------:R-:W-:Y:S01]  /*7c80*/  FMUL R7, R32.reuse, R7 ;  /* 0x0000000720077220 */ /* 0x040fe20000400000 */
[C---:B------:R-:W-:Y:S01]  /*7c90*/  FFMA R4, R35.reuse, R0, R4 ;  /* 0x0000000023047223 */ /* 0x040fe20000000004 */
[C---:B------:R-:W-:Y:S01]  /*7ca0*/  FFMA R5, R35.reuse, R2, R5 ;  /* 0x0000000223057223 */ /* 0x040fe20000000005 */
[C---:B------:R-:W-:Y:S01]  /*7cb0*/  FFMA R6, R35.reuse, R3, R6 ;  /* 0x0000000323067223 */ /* 0x040fe20000000006 */
[C---:B------:R-:W-:Y:S01]  /*7cc0*/  FFMA R7, R35.reuse, R20, R7 ;  /* 0x0000001423077223 */ /* 0x040fe20000000007 */
[C---:B------:R-:W-:Y:S01]  /*7cd0*/  FMUL R8, R32.reuse, R8 ;  /* 0x0000000820087220 */ /* 0x040fe20000400000 */
        /* <DEDUP_REMOVED lines=9> */
[----:B------:R-:W-:Y:S01]  /*7d70*/  F2FP.TF32.F32.PACK_B R7, R7 ;  /* 0x00000007ff07723e */ /* 0x000fe200024050ff */
[C---:B------:R-:W-:Y:S01]  /*7d80*/  FFMA R11, R35.reuse, R38, R11 ;  /* 0x00000026230b7223 */ /* 0x040fe2000000000b */
[C---:B------:R-:W-:Y:S01]  /*7d90*/  FMUL R12, R32.reuse, R12 ;  /* 0x0000000c200c7220 */ /* 0x040fe20000400000 */
[----:B------:R-:W-:Y:S01]  /*7da0*/  F2FP.TF32.F32.PACK_B R8, R8 ;  /* 0x00000008ff08723e */ /* 0x000fe200024050ff */
[C---:B------:R-:W-:Y:S01]  /*7db0*/  FMUL R13, R32.reuse, R13 ;  /* 0x0000000d200d7220 */ /* 0x040fe20000400000 */
[----:B------:R1:W-:Y:S01]  /*7dc0*/  STS.128 [R80+0x6000], R4 ;  /* 0x0060000450007388 */ /* 0x0003e20000000c00 */
        /* <DEDUP_REMOVED lines=8> */
[C---:B------:R-:W-:Y:S01]  /*7e50*/  FFMA R15, R35.reuse, R42, R15 ;  /* 0x0000002a230f7223 */ /* 0x040fe2000000000f */
[C---:B------:R-:W-:Y:S01]  /*7e60*/  FMUL R16, R32.reuse, R16 ;  /* 0x0000001020107220 */ /* 0x040fe20000400000 */
[----:B------:R-:W-:Y:S01]  /*7e70*/  F2FP.TF32.F32.PACK_B R12, R12 ;  /* 0x0000000cff0c723e */ /* 0x000fe200024050ff */
[----:B------:R1:W-:Y:S01]  /*7e80*/  STS.128 [R79+0x6010], R8 ;  /* 0x006010084f007388 */ /* 0x0003e20000000c00 */
[C---:B------:R-:W-:Y:S01]  /*7e90*/  FMUL R17, R32.reuse, R17 ;  /* 0x0000001120117220 */ /* 0x040fe20000400000 */
[C---:B------:R-:W-:Y:S01]  /*7ea0*/  FMUL R18, R32.reuse, R18 ;  /* 0x0000001220127220 */ /* 0x040fe20000400000 */
[----:B------:R-:W-:Y:S01]  /*7eb0*/  FMUL R19, R32, R19 ;  /* 0x0000001320137220 */ /* 0x000fe20000400000 */
[----:B------:R-:W-:Y:S01]  /*7ec0*/  F2FP.TF32.F32.PACK_B R13, R13 ;  /* 0x0000000dff0d723e */ /* 0x000fe200024050ff */
[C---:B------:R-:W-:Y:S01]  /*7ed0*/  FFMA R16, R35.reuse, R43, R16 ;  /* 0x0000002b23107223 */ /* 0x040fe20000000010 */
[----:B------:R-:W-:Y:S01]  /*7ee0*/  F2FP.TF32.F32.PACK_B R14, R14 ;  /* 0x0000000eff0e723e */ /* 0x000fe200024050ff */
[C---:B------:R-:W-:Y:S01]  /*7ef0*/  FFMA R17, R35.reuse, R44, R17 ;  /* 0x0000002c23117223 */ /* 0x040fe20000000011 */
[----:B------:R-:W-:Y:S01]  /*7f00*/  F2FP.TF32.F32.PACK_B R15, R15 ;  /* 0x0000000fff0f723e */ /* 0x000fe200024050ff */
[C---:B------:R-:W-:Y:S01]  /*7f10*/  FFMA R18, R35.reuse, R45, R18 ;  /* 0x0000002d23127223 */ /* 0x040fe20000000012 */
[----:B------:R-:W-:Y:S01]  /*7f20*/  FFMA R19, R35, R46, R19 ;  /* 0x0000002e23137223 */ /* 0x000fe20000000013 */
[----:B------:R-:W-:Y:S02]  /*7f30*/  F2FP.TF32.F32.PACK_B R16, R16 ;  /* 0x00000010ff10723e */ /* 0x000fe400024050ff */
[----:B------:R1:W-:Y:S01]  /*7f40*/  STS.128 [R78+0x6020], R12 ;  /* 0x0060200c4e007388 */ /* 0x0003e20000000c00 */
[----:B------:R-:W-:Y:S02]  /*7f50*/  F2FP.TF32.F32.PACK_B R17, R17 ;  /* 0x00000011ff11723e */ /* 0x000fe400024050ff */
        /* <DEDUP_REMOVED lines=20> */
.L_x_124:
[----:B------:R-:W-:Y:S05]  /*80a0*/  BSYNC.RECONVERGENT B0 ;  /* 0x0000000000007941 */ /* 0x000fea0003800200 */
.L_x_123:
[----:B------:R-:W-:Y:S01]  /*80b0*/  BAR.SYNC.DEFER_BLOCKING 0x1, 0x80 ;  /* 0x0042000000007b1d */ /* 0x000fe20000010000 */
[----:B------:R-:W-:Y:S01]  /*80c0*/  UISETP.NE.AND UP0, UPT, UR49, -0x4, UPT ;  /* 0xfffffffc3100788c */ /* 0x000fe2000bf05270 */
[----:B------:R-:W-:Y:S08]  /*80d0*/  IADD3 R0, PT, PT, R30, 0x1, RZ ;  /* 0x000000011e007810 */ /* 0x000ff00007ffe0ff */
[----:B------:R-:W-:Y:S05]  /*80e0*/  BRA.U !UP0, `(.L_x_125) ;  /* 0x0000000108287547 */ /* 0x000fea000b800000 */
[----:B------:R-:W-:Y:S01]  /*80f0*/  ISETP.NE.AND P0, PT, R87, RZ, PT ;  /* 0x000000ff5700720c */ /* 0x000fe20003f05270 */
[----:B------:R-:W-:Y:S01]  /*8100*/  IMAD.U32 R3, RZ, RZ, UR51 ;  /* 0x00000033ff037e24 */ /* 0x000fe2000f8e00ff */
[----:B------:R-:W-:Y:S01]  /*8110*/  UIADD3 UR51, UPT, UPT, UR51, 0x1, URZ ;  /* 0x0000000133337890 */ /* 0x000fe2000fffe0ff */
[----:B------:R-:W-:Y:S03]  /*8120*/  IMAD.U32 R2, RZ, RZ, UR37 ;  /* 0x00000025ff027e24 */ /* 0x000fe6000f8e00ff */
[----:B------:R-:W-:Y:S04]  /*8130*/  UISETP.NE.AND UP0, UPT, UR51, 0x4, UPT ;  /* 0x000000043300788c */ /* 0x000fe8000bf05270 */
[----:B------:R-:W-:Y:S03]  /*8140*/  USEL UR51, UR51, URZ, UP0 ;  /* 0x000000ff33337287 */ /* 0x000fe60008000000 */
[----:B------:R-:W-:Y:S05]  /*8150*/  @P0 LEA R3, R3, UR48, 0x3 ;  /* 0x0000003003030c11 */ /* 0x000fea000f8e18ff */
[----:B------:R-:W-:Y:S05]  /*8160*/  @P0 VIADD R3, R3, 0x60 ;  /* 0x0000006003030836 */ /* 0x000fea0000000000 */
[----:B------:R-:W-:Y:S04]  /*8170*/  @P0 PRMT R2, R2, 0x654, R3 ;  /* 0x0000065402020816 */ /* 0x000fe80000000003 */
[----:B------:R2:W-:Y:S03]  /*8180*/  @P0 SYNCS.ARRIVE.TRANS64.RED.A1T0 RZ, [R2+URZ], RZ ;  /* 0x000000ff02ff09a7 */ /* 0x0005e600081004ff */
.L_x_125:
[----:B------:R-:W-:Y:S01]  /*8190*/  ISETP.NE.AND P2, PT, R83, RZ, PT ;  /* 0x000000ff5300720c */ /* 0x000fe20003f45270 */
[----:B------:R-:W-:Y:S01]  /*81a0*/  UIADD3 UR49, UPT, UPT, UR49, 0x4, URZ ;  /* 0x0000000431317890 */ /* 0x000fe2000fffe0ff */
[----:B------:R-:W-:Y:S01]  /*81b0*/  ISETP.NE.AND P0, PT, R85, 0x2, PT ;  /* 0x000000025500780c */ /* 0x000fe20003f05270 */
[----:B------:R-:W-:Y:S01]  /*81c0*/  IMAD.IADD R20, R29, 0x1, R66 ;  /* 0x000000011d147824 */ /* 0x000fe200078e0242 */
[----:B------:R-:W-:Y:S01]  /*81d0*/  ISETP.NE.AND P1, PT, R0, 0x4, PT ;  /* 0x000000040000780c */ /* 0x000fe20003f25270 */
[----:B------:R-:W-:Y:S01]  /*81e0*/  IMAD.IADD R21, R31, 0x1, R68 ;  /* 0x000000011f157824 */ /* 0x000fe200078e0244 */
[----:B--2---:R-:W-:Y:S02]  /*81f0*/  SEL R2, RZ, 0x1, P0 ;  /* 0x00000001ff027807 */ /* 0x004fe40000000000 */
[----:B------:R-:W-:Y:S02]  /*8200*/  SEL R3, RZ, 0x1, P1 ;  /* 0x00000001ff037807 */ /* 0x000fe40000800000 */
[----:B------:R-:W-:Y:S02]  /*8210*/  LOP3.LUT R75, R75, R2, RZ, 0x3c, !PT ;  /* 0x000000024b4b7212 */ /* 0x000fe400078e3cff */
[----:B------:R-:W-:Y:S02]  /*8220*/  LOP3.LUT R76, R76, R3, RZ, 0x3c, !PT ;  /* 0x000000034c4c7212 */ /* 0x000fe400078e3cff */
[----:B------:R-:W-:Y:S02]  /*8230*/  @P2 R2UR UR36, R74 ;  /* 0x000000004a2422ca */ /* 0x000fe400000e0000 */
[----:B------:R-:W-:Y:S02]  /*8240*/  SEL R85, R85, RZ, P0 ;  /* 0x000000ff55557207 */ /* 0x000fe40000000000 */
[----:B------:R-:W-:Y:S01]  /*8250*/  SEL R30, R0, RZ, P1 ;  /* 0x000000ff001e7207 */ /* 0x000fe20000800000 */
[----:B------:R-:W-:Y:S10]  /*8260*/  @P2 BRA `(.L_x_126) ;  /* 0xffffffcc00502947 */ /* 0x000ff4000383ffff */
[----:B------:R-:W-:-:S09]  /*8270*/  UISETP.NE.AND UP0, UPT, UR50, URZ, UPT ;  /* 0x000000ff3200728c */ /* 0x000fd2000bf05270 */
[----:B------:R-:W-:Y:S05]  /*8280*/  BRA.U !UP0, `(.L_x_127) ;  /* 0x0000000108487547 */ /* 0x000fea000b800000 */
[----:B------:R-:W2:Y:S02]  /*8290*/  LDCU.64 UR4, c[0x0][0x890] ;  /* 0x00011200ff0477ac */ /* 0x000ea40008000a00 */
[----:B--2---:R-:W-:-:S04]  /*82a0*/  UISETP.NE.U32.AND UP0, UPT, UR4, URZ, UPT ;  /* 0x000000ff0400728c */ /* 0x004fc8000bf05070 */
[----:B------:R-:W-:-:S09]  /*82b0*/  UISETP.NE.AND.EX UP0, UPT, UR5, URZ, UPT, UP0 ;  /* 0x000000ff0500728c */ /* 0x000fd2000bf05300 */
[----:B------:R-:W-:Y:S05]  /*82c0*/  BRA.U UP0, `(.L_x_128) ;  /* 0x00000001000c7547 */ /* 0x000fea000b800000 */
[----:B------:R-:W-:-:S13]  /*82d0*/  FSETP.NEU.AND P0, PT, R35, RZ, PT ;  /* 0x000000ff2300720b */ /* 0x000fda0003f0d000 */
[----:B------:R-:W-:Y:S05]  /*82e0*/  @!P0 EXIT ;  /* 0x000000000000894d */ /* 0x000fea0003800000 */
[----:B------:R-:W-:Y:S05]  /*82f0*/  BRA `(.L_x_127) ;  /* 0x00000000002c7947 */ /* 0x000fea0003800000 */
.L_x_128:
[----:B------:R-:W-:Y:S01]  /*8300*/  ISETP.NE.AND P0, PT, R84, RZ, PT ;  /* 0x000000ff5400720c */ /* 0x000fe20003f05270 */
[----:B------:R-:W-:-:S12]  /*8310*/  BSSY.RECONVERGENT B0, `(.L_x_127) ;  /* 0x0000009000007945 */ /* 0x000fd80003800200 */
[----:B------:R-:W-:Y:S05]  /*8320*/  @P0 BRA `(.L_x_129) ;  /* 0x0000000000140947 */ /* 0x000fea0003800000 */
[----:B------:R-:W2:Y:S02]  /*8330*/  LDCU.64 UR4, c[0x0][0x888] ;  /* 0x00011100ff0477ac */ /* 0x000ea40008000a00 */
[----:B--2---:R-:W-:-:S04]  /*8340*/  ISETP.NE.U32.AND P0, PT, RZ, UR4, PT ;  /* 0x00000004ff007c0c */ /* 0x004fc8000bf05070 */
[----:B------:R-:W-:-:S13]  /*8350*/  ISETP.NE.AND.EX P0, PT, RZ, UR5, PT, P0 ;  /* 0x00000005ff007c0c */ /* 0x000fda000bf05300 */
[----:B------:R-:W-:Y:S05]  /*8360*/  @!P0 EXIT ;  /* 0x000000000000894d */ /* 0x000fea0003800000 */
[----:B------:R-:W-:Y:S05]  /*8370*/  BRA `(.L_x_130) ;  /* 0x0000000000087947 */ /* 0x000fea0003800000 */
.L_x_129:
[----:B------:R-:W-:-:S13]  /*8380*/  FSETP.NEU.AND P0, PT, R35, RZ, PT ;  /* 0x000000ff2300720b */ /* 0x000fda0003f0d000 */
[----:B------:R-:W-:Y:S05]  /*8390*/  @!P0 EXIT ;  /* 0x000000000000894d */ /* 0x000fea0003800000 */
.L_x_130:
[----:B------:R-:W-:Y:S05]  /*83a0*/  BSYNC.RECONVERGENT B0 ;  /* 0x0000000000007941 */ /* 0x000fea0003800200 */
.L_x_127:
[----:B------:R-:W-:Y:S01]  /*83b0*/  ULEA UR4, UR51, UR48, 0x3 ;  /* 0x0000003033047291 */ /* 0x000fe2000f8e18ff */
[----:B------:R-:W-:-:S04]  /*83c0*/  DEPBAR.LE SB0, 0x0 ;  /* 0x000080000000791a */ /* 0x000fc80000000000 */
[----:B------:R-:W-:-:S04]  /*83d0*/  UIADD3 UR4, UPT, UPT, UR4, 0x60, URZ ;  /* 0x0000006004047890 */ /* 0x000fc8000fffe0ff */
[----:B------:R-:W-:-:S09]  /*83e0*/  UPRMT UR4, UR37, 0x654, UR4 ;  /* 0x0000065425047896 */ /* 0x000fd20008000004 */
[----:B------:R-:W-:Y:S01]  /*83f0*/  SYNCS.ARRIVE.TRANS64.RED.A1T0 RZ, [UR4], RZ ;  /* 0x000000ffffff79a7 */ /* 0x000fe20008100404 */
[----:B------:R-:W-:Y:S05]  /*8400*/  EXIT ;  /* 0x000000000000794d */ /* 0x000fea0003800000 */
.L_x_19:
[----:B--2---:R2:W1:Y:S02]  /*8410*/  SYNCS.PHASECHK.TRANS64.TRYWAIT P0, [R3+URZ+0x100], R2 ;  /* 0x00010002030075a7 */ /* 0x00446400080011ff */
[----:B-1----:R-:W-:Y:S05]  /*8420*/  @!P0 NANOSLEEP.SYNCS 0x989680 ;  /* 0x009896800000895d */ /* 0x002fea0003900000 */
[----:B------:R-:W1:Y:S02]  /*8430*/  @!P0 SYNCS.PHASECHK.TRANS64 P0, [R3+URZ+0x100], R2 ;  /* 0x00010002030085a7 */ /* 0x000e6400080010ff */
[----:B-1----:R-:W-:Y:S05]  /*8440*/  @!P0 BRA `(.L_x_19) ;  /* 0xfffffffc00f08947 */ /* 0x002fea000383ffff */
[----:B------:R-:W-:Y:S05]  /*8450*/  BRA `(.L_x_131) ;  /* 0xffffff9000647947 */ /* 0x000fea000383ffff */
.L_x_22:
[----:B-1----:R-:W-:-:S07]  /*8460*/  MOV R2, UR33 ;  /* 0x0000002100027c02 */ /* 0x002fce0008000f00 */
.L_x_132:
[----:B-1----:R1:W2:Y:S02]  /*8470*/  SYNCS.PHASECHK.TRANS64.TRYWAIT P0, [R2+URZ+0x20], R5 ;  /* 0x00002005020075a7 */ /* 0x0022a400080011ff */
[----:B--2---:R-:W-:Y:S05]  /*8480*/  @!P0 NANOSLEEP.SYNCS 0x989680 ;  /* 0x009896800000895d */ /* 0x004fea0003900000 */
[----:B------:R-:W2:Y:S02]  /*8490*/  @!P0 SYNCS.PHASECHK.TRANS64 P0, [R2+URZ+0x20], R5 ;  /* 0x00002005020085a7 */ /* 0x000ea400080010ff */
[----:B--2---:R-:W-:Y:S05]  /*84a0*/  @!P0 BRA `(.L_x_132) ;  /* 0xfffffffc00f08947 */ /* 0x004fea000383ffff */
[----:B------:R-:W-:Y:S05]  /*84b0*/  BRA `(.L_x_21) ;  /* 0xffffff9000b47947 */ /* 0x000fea000383ffff */
.L_x_28:
[----:B-1----:R-:W-:-:S07]  /*84c0*/  MOV R2, UR33 ;  /* 0x0000002100027c02 */ /* 0x002fce0008000f00 */
.L_x_133:
[----:B-1----:R1:W2:Y:S02]  /*84d0*/  SYNCS.PHASECHK.TRANS64.TRYWAIT P0, [R2+URZ+0x20], R5 ;  /* 0x00002005020075a7 */ /* 0x0022a400080011ff */
[----:B--2---:R-:W-:Y:S05]  /*84e0*/  @!P0 NANOSLEEP.SYNCS 0x989680 ;  /* 0x009896800000895d */ /* 0x004fea0003900000 */
[----:B------:R-:W2:Y:S02]  /*84f0*/  @!P0 SYNCS.PHASECHK.TRANS64 P0, [R2+URZ+0x20], R5 ;  /* 0x00002005020085a7 */ /* 0x000ea400080010ff */
[----:B--2---:R-:W-:Y:S05]  /*8500*/  @!P0 BRA `(.L_x_133) ;  /* 0xfffffffc00f08947 */ /* 0x004fea000383ffff */
[----:B------:R-:W-:Y:S05]  /*8510*/  BRA `(.L_x_27) ;  /* 0xffffff94008c7947 */ /* 0x000fea000383ffff */
.L_x_32:
[----:B-1----:R1:W2:Y:S02]  /*8520*/  SYNCS.PHASECHK.TRANS64.TRYWAIT P0, [R2+URZ+0x90], R3 ;  /* 0x00009003020075a7 */ /* 0x0022a400080011ff */
[----:B--2---:R-:W-:Y:S05]  /*8530*/  @!P0 NANOSLEEP.SYNCS 0x989680 ;  /* 0x009896800000895d */ /* 0x004fea0003900000 */
[----:B------:R-:W2:Y:S02]  /*8540*/  @!P0 SYNCS.PHASECHK.TRANS64 P0, [R2+URZ+0x90], R3 ;  /* 0x00009003020085a7 */ /* 0x000ea400080010ff */
[----:B--2---:R-:W-:Y:S05]  /*8550*/  @!P0 BRA `(.L_x_32) ;  /* 0xfffffffc00f08947 */ /* 0x004fea000383ffff */
[----:B------:R-:W-:Y:S05]  /*8560*/  BRA `(.L_x_134) ;  /* 0xffffff9800447947 */ /* 0x000fea000383ffff */
.L_x_36:
[----:B----4-:R-:W-:-:S07]  /*8570*/  MOV R0, UR5 ;  /* 0x0000000500007c02 */ /* 0x010fce0008000f00 */
.L_x_135:
[----:B-1----:R1:W2:Y:S02]  /*8580*/  SYNCS.PHASECHK.TRANS64.TRYWAIT P0, [R0+URZ], R3 ;  /* 0x00000003000075a7 */ /* 0x0022a400080011ff */
[----:B--2---:R-:W-:Y:S05]  /*8590*/  @!P0 NANOSLEEP.SYNCS 0x989680 ;  /* 0x009896800000895d */ /* 0x004fea0003900000 */
[----:B------:R-:W2:Y:S02]  /*85a0*/  @!P0 SYNCS.PHASECHK.TRANS64 P0, [R0+URZ], R3 ;  /* 0x00000003000085a7 */ /* 0x000ea400080010ff */
[----:B--2---:R-:W-:Y:S05]  /*85b0*/  @!P0 BRA `(.L_x_135) ;  /* 0xfffffffc00f08947 */ /* 0x004fea000383ffff */
[----:B------:R-:W-:Y:S05]  /*85c0*/  BRA `(.L_x_136) ;  /* 0xffffff9c00b47947 */ /* 0x000fea000383ffff */
.L_x_37:
[----:B----4-:R-:W-:-:S07]  /*85d0*/  MOV R0, UR5 ;  /* 0x0000000500007c02 */ /* 0x010fce0008000f00 */
.L_x_137:
[----:B-1----:R1:W2:Y:S02]  /*85e0*/  SYNCS.PHASECHK.TRANS64.TRYWAIT P0, [R0+URZ], R3 ;  /* 0x00000003000075a7 */ /* 0x0022a400080011ff */
[----:B--2---:R-:W-:Y:S05]  /*85f0*/  @!P0 NANOSLEEP.SYNCS 0x989680 ;  /* 0x009896800000895d */ /* 0x004fea0003900000 */
[----:B------:R-:W2:Y:S02]  /*8600*/  @!P0 SYNCS.PHASECHK.TRANS64 P0, [R0+URZ], R3 ;  /* 0x00000003000085a7 */ /* 0x000ea400080010ff */
[----:B--2---:R-:W-:Y:S05]  /*8610*/  @!P0 BRA `(.L_x_137) ;  /* 0xfffffffc00f08947 */ /* 0x004fea000383ffff */
[----:B------:R-:W-:Y:S05]  /*8620*/  BRA `(.L_x_138) ;  /* 0xffffff9c00c07947 */ /* 0x000fea000383ffff */
.L_x_38:
[----:B----4-:R-:W-:-:S07]  /*8630*/  MOV R0, UR5 ;  /* 0x0000000500007c02 */ /* 0x010fce0008000f00 */
.L_x_139:
[----:B-1----:R1:W2:Y:S02]  /*8640*/  SYNCS.PHASECHK.TRANS64.TRYWAIT P0, [R0+URZ], R3 ;  /* 0x00000003000075a7 */ /* 0x0022a400080011ff */
[----:B--2---:R-:W-:Y:S05]  /*8650*/  @!P0 NANOSLEEP.SYNCS 0x989680 ;  /* 0x009896800000895d */ /* 0x004fea0003900000 */
[----:B------:R-:W2:Y:S02]  /*8660*/  @!P0 SYNCS.PHASECHK.TRANS64 P0, [R0+URZ], R3 ;  /* 0x00000003000085a7 */ /* 0x000ea400080010ff */
[----:B--2---:R-:W-:Y:S05]  /*8670*/  @!P0 BRA `(.L_x_139) ;  /* 0xfffffffc00f08947 */ /* 0x004fea000383ffff */
[----:B------:R-:W-:Y:S05]  /*8680*/  BRA `(.L_x_140) ;  /* 0xffffff9c00cc7947 */ /* 0x000fea000383ffff */
.L_x_41:
[----:B-1----:R1:W2:Y:S02]  /*8690*/  SYNCS.PHASECHK.TRANS64.TRYWAIT P0, [R0+URZ+0xf0], R5 ;  /* 0x0000f005000075a7 */ /* 0x0022a400080011ff */
[----:B--2---:R-:W-:Y:S05]  /*86a0*/  @!P0 NANOSLEEP.SYNCS 0x989680 ;  /* 0x009896800000895d */ /* 0x004fea0003900000 */
[----:B------:R-:W2:Y:S02]  /*86b0*/  @!P0 SYNCS.PHASECHK.TRANS64 P0, [R0+URZ+0xf0], R5 ;  /* 0x0000f005000085a7 */ /* 0x000ea400080010ff */
[----:B--2---:R-:W-:Y:S05]  /*86c0*/  @!P0 BRA `(.L_x_41) ;  /* 0xfffffffc00f08947 */ /* 0x004fea000383ffff */
[----:B------:R-:W-:Y:S05]  /*86d0*/  BRA `(.L_x_141) ;  /* 0xffffffa000287947 */ /* 0x000fea000383ffff */
.L_x_42:
[----:B------:R-:W-:-:S07]  /*86e0*/  MOV R0, UR5 ;  /* 0x0000000500007c02 */ /* 0x000fce0008000f00 */
.L_x_142:
[----:B-1----:R1:W2:Y:S02]  /*86f0*/  SYNCS.PHASECHK.TRANS64.TRYWAIT P0, [R0+URZ+0xa0], R5 ;  /* 0x0000a005000075a7 */ /* 0x0022a400080011ff */
[----:B--2---:R-:W-:Y:S05]  /*8700*/  @!P0 NANOSLEEP.SYNCS 0x989680 ;  /* 0x009896800000895d */ /* 0x004fea0003900000 */
[----:B------:R-:W2:Y:S02]  /*8710*/  @!P0 SYNCS.PHASECHK.TRANS64 P0, [R0+URZ+0xa0], R5 ;  /* 0x0000a005000085a7 */ /* 0x000ea400080010ff */
[----:B--2---:R-:W-:Y:S05]  /*8720*/  @!P0 BRA `(.L_x_142) ;  /* 0xfffffffc00f08947 */ /* 0x004fea000383ffff */
[----:B------:R-:W-:Y:S05]  /*8730*/  BRA `(.L_x_143) ;  /* 0xffffffa000387947 */ /* 0x000fea000383ffff */
.L_x_43:
[----:B-1----:R1:W2:Y:S02]  /*8740*/  SYNCS.PHASECHK.TRANS64.TRYWAIT P1, [R0+URZ+0x90], R5 ;  /* 0x00009005000075a7 */ /* 0x0022a400080211ff */
[----:B--2---:R-:W-:Y:S05]  /*8750*/  @!P1 NANOSLEEP.SYNCS 0x989680 ;  /* 0x009896800000995d */ /* 0x004fea0003900000 */
[----:B------:R-:W2:Y:S02]  /*8760*/  @!P1 SYNCS.PHASECHK.TRANS64 P1, [R0+URZ+0x90], R5 ;  /* 0x00009005000095a7 */ /* 0x000ea400080210ff */
[----:B--2---:R-:W-:Y:S05]  /*8770*/  @!P1 BRA `(.L_x_43) ;  /* 0xfffffffc00f09947 */ /* 0x004fea000383ffff */
[----:B------:R-:W-:Y:S05]  /*8780*/  BRA `(.L_x_144) ;  /* 0xffffffa000687947 */ /* 0x000fea000383ffff */
.L_x_46:
[----:B------:R-:W-:-:S07]  /*8790*/  MOV R0, UR5 ;  /* 0x0000000500007c02 */ /* 0x000fce0008000f00 */
.L_x_145:
[----:B-1----:R1:W2:Y:S02]  /*87a0*/  SYNCS.PHASECHK.TRANS64.TRYWAIT P0, [R0+URZ+0xa0], R3 ;  /* 0x0000a003000075a7 */ /* 0x0022a400080011ff */
[----:B--2---:R-:W-:Y:S05]  /*87b0*/  @!P0 NANOSLEEP.SYNCS 0x989680 ;  /* 0x009896800000895d */ /* 0x004fea0003900000 */
[----:B------:R-:W2:Y:S02]  /*87c0*/  @!P0 SYNCS.PHASECHK.TRANS64 P0, [R0+URZ+0xa0], R3 ;  /* 0x0000a003000085a7 */ /* 0x000ea400080010ff */
[----:B--2---:R-:W-:Y:S05]  /*87d0*/  @!P0 BRA `(.L_x_145) ;  /* 0xfffffffc00f08947 */ /* 0x004fea000383ffff */
[----:B------:R-:W-:Y:S05]  /*87e0*/  BRA `(.L_x_45) ;  /* 0xffffffa000bc7947 */ /* 0x000fea000383ffff */
.L_x_53:
[----:B-1----:R1:W2:Y:S02]  /*87f0*/  SYNCS.PHASECHK.TRANS64.TRYWAIT P1, [R0+URZ+0x90], R5 ;  /* 0x00009005000075a7 */ /* 0x0022a400080211ff */
[----:B--2---:R-:W-:Y:S05]  /*8800*/  @!P1 NANOSLEEP.SYNCS 0x989680 ;  /* 0x009896800000995d */ /* 0x004fea0003900000 */
[----:B------:R-:W2:Y:S02]  /*8810*/  @!P1 SYNCS.PHASECHK.TRANS64 P1, [R0+URZ+0x90], R5 ;  /* 0x00009005000095a7 */ /* 0x000ea400080210ff */
[----:B--2---:R-:W-:Y:S05]  /*8820*/  @!P1 BRA `(.L_x_53) ;  /* 0xfffffffc00f09947 */ /* 0x004fea000383ffff */
[----:B------:R-:W-:Y:S05]  /*8830*/  BRA `(.L_x_146) ;  /* 0xffffffa8004c7947 */ /* 0x000fea000383ffff */
.L_x_54:
[----:B------:R-:W-:-:S07]  /*8840*/  MOV R3, UR6 ;  /* 0x0000000600037c02 */ /* 0x000fce0008000f00 */
.L_x_147:
[----:B-1----:R1:W2:Y:S02]  /*8850*/  SYNCS.PHASECHK.TRANS64.TRYWAIT P0, [R3+URZ+0xd0], R0 ;  /* 0x0000d000030075a7 */ /* 0x0022a400080011ff */
[----:B--2---:R-:W-:Y:S05]  /*8860*/  @!P0 NANOSLEEP.SYNCS 0x989680 ;  /* 0x009896800000895d */ /* 0x004fea0003900000 */
[----:B------:R-:W2:Y:S02]  /*8870*/  @!P0 SYNCS.PHASECHK.TRANS64 P0, [R3+URZ+0xd0], R0 ;  /* 0x0000d000030085a7 */ /* 0x000ea400080010ff */
[----:B--2---:R-:W-:Y:S05]  /*8880*/  @!P0 BRA `(.L_x_147) ;  /* 0xfffffffc00f08947 */ /* 0x004fea000383ffff */
[----:B------:R-:W-:Y:S05]  /*8890*/  BRA `(.L_x_148) ;  /* 0xffffffa800847947 */ /* 0x000fea000383ffff */
.L_x_57:
[----:B------:R-:W-:Y:S07]  /*88a0*/  MOV R0, UR11 ;  /* 0x0000000b00007c02 */ /* 0x000fee0008000f00 */
.L_x_149:
[----:B-1----:R1:W2:Y:S02]  /*88b0*/  SYNCS.PHASECHK.TRANS64.TRYWAIT P0, [R0+URZ], R3 ;  /* 0x00000003000075a7 */ /* 0x0022a400080011ff */
[----:B--2---:R-:W-:Y:S05]  /*88c0*/  @!P0 NANOSLEEP.SYNCS 0x989680 ;  /* 0x009896800000895d */ /* 0x004fea0003900000 */
[----:B------:R-:W2:Y:S02]  /*88d0*/  @!P0 SYNCS.PHASECHK.TRANS64 P0, [R0+URZ], R3 ;  /* 0x00000003000085a7 */ /* 0x000ea400080010ff */
[----:B--2---:R-:W-:Y:S05]  /*88e0*/  @!P0 BRA `(.L_x_149) ;  /* 0xfffffffc00f08947 */ /* 0x004fea000383ffff */
[----:B------:R-:W-:Y:S05]  /*88f0*/  BRA `(.L_x_56) ;  /* 0xffffffa800a07947 */ /* 0x000fea000383ffff */
.L_x_60:
[----:B------:R-:W-:-:S07]  /*8900*/  MOV R0, UR6 ;  /* 0x0000000600007c02 */ /* 0x000fce0008000f00 */
.L_x_150:
[----:B--2---:R2:W4:Y:S02]  /*8910*/  SYNCS.PHASECHK.TRANS64.TRYWAIT P0, [R0+URZ], R3 ;  /* 0x00000003000075a7 */ /* 0x00452400080011ff */
[----:B----4-:R-:W-:Y:S05]  /*8920*/  @!P0 NANOSLEEP.SYNCS 0x989680 ;  /* 0x009896800000895d */ /* 0x010fea0003900000 */
[----:B------:R-:W4:Y:S02]  /*8930*/  @!P0 SYNCS.PHASECHK.TRANS64 P0, [R0+URZ], R3 ;  /* 0x00000003000085a7 */ /* 0x000f2400080010ff */
[----:B----4-:R-:W-:Y:S05]  /*8940*/  @!P0 BRA `(.L_x_150) ;  /* 0xfffffffc00f08947 */ /* 0x010fea000383ffff */
[----:B------:R-:W-:Y:S05]  /*8950*/  BRA `(.L_x_151) ;  /* 0xffffffac00cc7947 */ /* 0x000fea000383ffff */
.L_x_61:
[----:B------:R-:W-:-:S07]  /*8960*/  MOV R0, UR6 ;  /* 0x0000000600007c02 */ /* 0x000fce0008000f00 */
.L_x_152:
[----:B-1----:R1:W2:Y:S02]  /*8970*/  SYNCS.PHASECHK.TRANS64.TRYWAIT P0, [R0+URZ], R3 ;  /* 0x00000003000075a7 */ /* 0x0022a400080011ff */
[----:B--2---:R-:W-:Y:S05]  /*8980*/  @!P0 NANOSLEEP.SYNCS 0x989680 ;  /* 0x009896800000895d */ /* 0x004fea0003900000 */
[----:B------:R-:W2:Y:S02]  /*8990*/  @!P0 SYNCS.PHASECHK.TRANS64 P0, [R0+URZ], R3 ;  /* 0x00000003000085a7 */ /* 0x000ea400080010ff */
[----:B--2---:R-:W-:Y:S05]  /*89a0*/  @!P0 BRA `(.L_x_152) ;  /* 0xfffffffc00f08947 */ /* 0x004fea000383ffff */
[----:B------:R-:W-:Y:S05]  /*89b0*/  BRA `(.L_x_153) ;  /* 0xffffffac00d87947 */ /* 0x000fea000383ffff */
.L_x_62:
[----:B------:R-:W-:-:S07]  /*89c0*/  MOV R0, UR6 ;  /* 0x0000000600007c02 */ /* 0x000fce0008000f00 */
.L_x_154:
[----:B-1----:R1:W2:Y:S02]  /*89d0*/  SYNCS.PHASECHK.TRANS64.TRYWAIT P0, [R0+URZ], R3 ;  /* 0x00000003000075a7 */ /* 0x0022a400080011ff */
[----:B--2---:R-:W-:Y:S05]  /*89e0*/  @!P0 NANOSLEEP.SYNCS 0x989680 ;  /* 0x009896800000895d */ /* 0x004fea0003900000 */
[----:B------:R-:W2:Y:S02]  /*89f0*/  @!P0 SYNCS.PHASECHK.TRANS64 P0, [R0+URZ], R3 ;  /* 0x00000003000085a7 */ /* 0x000ea400080010ff */
[----:B--2---:R-:W-:Y:S05]  /*8a00*/  @!P0 BRA `(.L_x_154) ;  /* 0xfffffffc00f08947 */ /* 0x004fea000383ffff */
[----:B------:R-:W-:Y:S05]  /*8a10*/  BRA `(.L_x_155) ;  /* 0xffffffac00e47947 */ /* 0x000fea000383ffff */
.L_x_63:
[----:B------:R-:W-:-:S07]  /*8a20*/  MOV R0, UR7 ;  /* 0x0000000700007c02 */ /* 0x000fce0008000f00 */
.L_x_156:
[----:B-1----:R1:W2:Y:S02]  /*8a30*/  SYNCS.PHASECHK.TRANS64.TRYWAIT P0, [R0+URZ], R3 ;  /* 0x00000003000075a7 */ /* 0x0022a400080011ff */
[----:B--2---:R-:W-:Y:S05]  /*8a40*/  @!P0 NANOSLEEP.SYNCS 0x989680 ;  /* 0x009896800000895d */ /* 0x004fea0003900000 */
[----:B------:R-:W2:Y:S02]  /*8a50*/  @!P0 SYNCS.PHASECHK.TRANS64 P0, [R0+URZ], R3 ;  /* 0x00000003000085a7 */ /* 0x000ea400080010ff */
[----:B--2---:R-:W-:Y:S05]  /*8a60*/  @!P0 BRA `(.L_x_156) ;  /* 0xfffffffc00f08947 */ /* 0x004fea000383ffff */
[----:B------:R-:W-:Y:S05]  /*8a70*/  BRA `(.L_x_157) ;  /* 0xffffffac00f07947 */ /* 0x000fea000383ffff */
.L_x_68:
[----:B--2---:R2:W3:Y:S02]  /*8a80*/  SYNCS.PHASECHK.TRANS64.TRYWAIT P0, [R0+URZ+0x90], R3 ;  /* 0x00009003000075a7 */ /* 0x0044e400080011ff */
[----:B---3--:R-:W-:Y:S05]  /*8a90*/  @!P0 NANOSLEEP.SYNCS 0x989680 ;  /* 0x009896800000895d */ /* 0x008fea0003900000 */
[----:B------:R-:W3:Y:S02]  /*8aa0*/  @!P0 SYNCS.PHASECHK.TRANS64 P0, [R0+URZ+0x90], R3 ;  /* 0x00009003000085a7 */ /* 0x000ee400080010ff */
[----:B---3--:R-:W-:Y:S05]  /*8ab0*/  @!P0 BRA `(.L_x_68) ;  /* 0xfffffffc00f08947 */ /* 0x008fea000383ffff */
[----:B------:R-:W-:Y:S05]  /*8ac0*/  BRA `(.L_x_158) ;  /* 0xffffffb000fc7947 */ /* 0x000fea000383ffff */
.L_x_71:
[----:B------:R-:W-:Y:S07]  /*8ad0*/  MOV R0, UR7 ;  /* 0x0000000700007c02 */ /* 0x000fee0008000f00 */
.L_x_159:
[----:B--2---:R2:W3:Y:S02]  /*8ae0*/  SYNCS.PHASECHK.TRANS64.TRYWAIT P0, [R0+URZ+0x88], R3 ;  /* 0x00008803000075a7 */ /* 0x0044e400080011ff */
[----:B---3--:R-:W-:Y:S05]  /*8af0*/  @!P0 NANOSLEEP.SYNCS 0x989680 ;  /* 0x009896800000895d */ /* 0x008fea0003900000 */
[----:B------:R-:W3:Y:S02]  /*8b00*/  @!P0 SYNCS.PHASECHK.TRANS64 P0, [R0+URZ+0x88], R3 ;  /* 0x00008803000085a7 */ /* 0x000ee400080010ff */
[----:B---3--:R-:W-:Y:S05]  /*8b10*/  @!P0 BRA `(.L_x_159) ;  /* 0xfffffffc00f08947 */ /* 0x008fea000383ffff */
[----:B------:R-:W-:Y:S05]  /*8b20*/  BRA `(.L_x_70) ;  /* 0xffffffb400dc7947 */ /* 0x000fea000383ffff */
.L_x_74:
[----:B------:R-:W-:Y:S07]  /*8b30*/  MOV R3, UR7 ;  /* 0x0000000700037c02 */ /* 0x000fee0008000f00 */
.L_x_160:
[----:B-1----:R1:W2:Y:S02]  /*8b40*/  SYNCS.PHASECHK.TRANS64.TRYWAIT P0, [R3+URZ+0x60], R12 ;  /* 0x0000600c030075a7 */ /* 0x0022a400080011ff */
[----:B--2---:R-:W-:Y:S05]  /*8b50*/  @!P0 NANOSLEEP.SYNCS 0x989680 ;  /* 0x009896800000895d */ /* 0x004fea0003900000 */
[----:B------:R-:W2:Y:S02]  /*8b60*/  @!P0 SYNCS.PHASECHK.TRANS64 P0, [R3+URZ+0x60], R12 ;  /* 0x0000600c030085a7 */ /* 0x000ea400080010ff */
[----:B--2---:R-:W-:Y:S05]  /*8b70*/  @!P0 BRA `(.L_x_160) ;  /* 0xfffffffc00f08947 */ /* 0x004fea000383ffff */
[----:B------:R-:W-:Y:S05]  /*8b80*/  BRA `(.L_x_161) ;  /* 0xffffffb800547947 */ /* 0x000fea000383ffff */
.L_x_75:
[----:B-1----:R-:W-:Y:S07]  /*8b90*/  MOV R3, UR7 ;  /* 0x0000000700037c02 */ /* 0x002fee0008000f00 */
.L_x_162:
[----:B-1----:R1:W2:Y:S02]  /*8ba0*/  SYNCS.PHASECHK.TRANS64.TRYWAIT P0, [R3+URZ+0x68], R12 ;  /* 0x0000680c030075a7 */ /* 0x0022a400080011ff */
[----:B--2---:R-:W-:Y:S05]  /*8bb0*/  @!P0 NANOSLEEP.SYNCS 0x989680 ;  /* 0x009896800000895d */ /* 0x004fea0003900000 */
[----:B------:R-:W2:Y:S02]  /*8bc0*/  @!P0 SYNCS.PHASECHK.TRANS64 P0, [R3+URZ+0x68], R12 ;  /* 0x0000680c030085a7 */ /* 0x000ea400080010ff */
[----:B--2---:R-:W-:Y:S05]  /*8bd0*/  @!P0 BRA `(.L_x_162) ;  /* 0xfffffffc00f08947 */ /* 0x004fea000383ffff */
[----:B------:R-:W-:Y:S05]  /*8be0*/  BRA `(.L_x_163) ;  /* 0xffffffb800907947 */ /* 0x000fea000383ffff */
.L_x_76:
[----:B-1----:R-:W-:Y:S07]  /*8bf0*/  MOV R3, UR7 ;  /* 0x0000000700037c02 */ /* 0x002fee0008000f00 */
.L_x_164:
[----:B-1----:R1:W2:Y:S02]  /*8c00*/  SYNCS.PHASECHK.TRANS64.TRYWAIT P0, [R3+URZ+0x70], R12 ;  /* 0x0000700c030075a7 */ /* 0x0022a400080011ff */
[----:B--2---:R-:W-:Y:S05]  /*8c10*/  @!P0 NANOSLEEP.SYNCS 0x989680 ;  /* 0x009896800000895d */ /* 0x004fea0003900000 */
[----:B------:R-:W2:Y:S02]  /*8c20*/  @!P0 SYNCS.PHASECHK.TRANS64 P0, [R3+URZ+0x70], R12 ;  /* 0x0000700c030085a7 */ /* 0x000ea400080010ff */
[----:B--2---:R-:W-:Y:S05]  /*8c30*/  @!P0 BRA `(.L_x_164) ;  /* 0xfffffffc00f08947 */ /* 0x004fea000383ffff */
[----:B------:R-:W-:Y:S05]  /*8c40*/  BRA `(.L_x_165) ;  /* 0xffffffb800d87947 */ /* 0x000fea000383ffff */
.L_x_77:
[----:B------:R-:W-:Y:S07]  /*8c50*/  MOV R3, UR7 ;  /* 0x0000000700037c02 */ /* 0x000fee0008000f00 */
.L_x_166:
[----:B-1----:R1:W2:Y:S02]  /*8c60*/  SYNCS.PHASECHK.TRANS64.TRYWAIT P0, [R3+URZ+0x78], R12 ;  /* 0x0000780c030075a7 */ /* 0x0022a400080011ff */
[----:B--2---:R-:W-:Y:S05]  /*8c70*/  @!P0 NANOSLEEP.SYNCS 0x989680 ;  /* 0x009896800000895d */ /* 0x004fea0003900000 */
[----:B------:R-:W2:Y:S02]  /*8c80*/  @!P0 SYNCS.PHASECHK.TRANS64 P0, [R3+URZ+0x78], R12 ;  /* 0x0000780c030085a7 */ /* 0x000ea400080010ff */
[----:B--2---:R-:W-:Y:S05]  /*8c90*/  @!P0 BRA `(.L_x_166) ;  /* 0xfffffffc00f08947 */ /* 0x004fea000383ffff */
[----:B------:R-:W-:Y:S05]  /*8ca0*/  BRA `(.L_x_167) ;  /* 0xffffffbc00607947 */ /* 0x000fea000383ffff */
.L_x_79:
[----:B------:R-:W-:-:S07]  /*8cb0*/  MOV R0, UR7 ;  /* 0x0000000700007c02 */ /* 0x000fce0008000f00 */
.L_x_168:
[----:B-1----:R1:W3:Y:S02]  /*8cc0*/  SYNCS.PHASECHK.TRANS64.TRYWAIT P0, [R0+URZ+0x60], R3 ;  /* 0x00006003000075a7 */ /* 0x0022e400080011ff */
[----:B---3--:R-:W-:Y:S05]  /*8cd0*/  @!P0 NANOSLEEP.SYNCS 0x989680 ;  /* 0x009896800000895d */ /* 0x008fea0003900000 */
[----:B------:R-:W3:Y:S02]  /*8ce0*/  @!P0 SYNCS.PHASECHK.TRANS64 P0, [R0+URZ+0x60], R3 ;  /* 0x00006003000085a7 */ /* 0x000ee400080010ff */
[----:B---3--:R-:W-:Y:S05]  /*8cf0*/  @!P0 BRA `(.L_x_168) ;  /* 0xfffffffc00f08947 */ /* 0x008fea000383ffff */
[----:B------:R-:W-:Y:S05]  /*8d00*/  BRA `(.L_x_169) ;  /* 0xffffffbc00d07947 */ /* 0x000fea000383ffff */
.L_x_80:
[----:B-1----:R-:W-:-:S07]  /*8d10*/  MOV R0, UR7 ;  /* 0x0000000700007c02 */ /* 0x002fce0008000f00 */
.L_x_170:
[----:B-1----:R1:W3:Y:S02]  /*8d20*/  SYNCS.PHASECHK.TRANS64.TRYWAIT P0, [R0+URZ+0x68], R3 ;  /* 0x00006803000075a7 */ /* 0x0022e400080011ff */
[----:B---3--:R-:W-:Y:S05]  /*8d30*/  @!P0 NANOSLEEP.SYNCS 0x989680 ;  /* 0x009896800000895d */ /* 0x008fea0003900000 */
[----:B------:R-:W3:Y:S02]  /*8d40*/  @!P0 SYNCS.PHASECHK.TRANS64 P0, [R0+URZ+0x68], R3 ;  /* 0x00006803000085a7 */ /* 0x000ee400080010ff */
[----:B---3--:R-:W-:Y:S05]  /*8d50*/  @!P0 BRA `(.L_x_170) ;  /* 0xfffffffc00f08947 */ /* 0x008fea000383ffff */
[----:B------:R-:W-:Y:S05]  /*8d60*/  BRA `(.L_x_171) ;  /* 0xffffffbc00c07947 */ /* 0x000fea000383ffff */
.L_x_81:
[----:B-1----:R-:W-:-:S07]  /*8d70*/  MOV R0, UR7 ;  /* 0x0000000700007c02 */ /* 0x002fce0008000f00 */
.L_x_172:
[----:B-1----:R1:W3:Y:S02]  /*8d80*/  SYNCS.PHASECHK.TRANS64.TRYWAIT P0, [R0+URZ+0x70], R3 ;  /* 0x00007003000075a7 */ /* 0x0022e400080011ff */
[----:B---3--:R-:W-:Y:S05]  /*8d90*/  @!P0 NANOSLEEP.SYNCS 0x989680 ;  /* 0x009896800000895d */ /* 0x008fea0003900000 */
[----:B------:R-:W3:Y:S02]  /*8da0*/  @!P0 SYNCS.PHASECHK.TRANS64 P0, [R0+URZ+0x70], R3 ;  /* 0x00007003000085a7 */ /* 0x000ee400080010ff */
[----:B---3--:R-:W-:Y:S05]  /*8db0*/  @!P0 BRA `(.L_x_172) ;  /* 0xfffffffc00f08947 */ /* 0x008fea000383ffff */
[----:B------:R-:W-:Y:S05]  /*8dc0*/  BRA `(.L_x_173) ;  /* 0xffffffbc00b07947 */ /* 0x000fea000383ffff */
.L_x_83:
[----:B--2---:R2:W4:Y:S02]  /*8dd0*/  SYNCS.PHASECHK.TRANS64.TRYWAIT P0, [R0+URZ+0x90], R3 ;  /* 0x00009003000075a7 */ /* 0x00452400080011ff */
[----:B----4-:R-:W-:Y:S05]  /*8de0*/  @!P0 NANOSLEEP.SYNCS 0x989680 ;  /* 0x009896800000895d */ /* 0x010fea0003900000 */
[----:B------:R-:W4:Y:S02]  /*8df0*/  @!P0 SYNCS.PHASECHK.TRANS64 P0, [R0+URZ+0x90], R3 ;  /* 0x00009003000085a7 */ /* 0x000f2400080010ff */
[----:B----4-:R-:W-:Y:S05]  /*8e00*/  @!P0 BRA `(.L_x_83) ;  /* 0xfffffffc00f08947 */ /* 0x010fea000383ffff */
[----:B------:R-:W-:Y:S05]  /*8e10*/  BRA `(.L_x_174) ;  /* 0xffffffc000787947 */ /* 0x000fea000383ffff */
.L_x_94:
[----:B-1----:R-:W-:Y:S04]  /*8e20*/  MOV R0, UR48 ;  /* 0x0000003000007c02 */ /* 0x002fe80008000f00 */
[----:B------:R1:W3:Y:S03]  /*8e30*/  SYNCS.PHASECHK.TRANS64.TRYWAIT P1, [R0+URZ+0x40], R5 ;  /* 0x00004005000075a7 */ /* 0x0002e600080211ff */
[----:B---3--:R-:W-:Y:S05]  /*8e40*/  @!P1 NANOSLEEP.SYNCS 0x989680 ;  /* 0x009896800000995d */ /* 0x008fea0003900000 */
[----:B------:R-:W3:Y:S02]  /*8e50*/  @!P1 SYNCS.PHASECHK.TRANS64 P1, [R0+URZ+0x40], R5 ;  /* 0x00004005000095a7 */ /* 0x000ee400080210ff */
[----:B---3--:R-:W-:Y:S05]  /*8e60*/  @!P1 BRA `(.L_x_94) ;  /* 0xfffffffc00ec9947 */ /* 0x008fea000383ffff */
[----:B------:R-:W-:Y:S05]  /*8e70*/  BRA `(.L_x_93) ;  /* 0xffffffcc00847947 */ /* 0x000fea000383ffff */
.L_x_96:
[----:B-1----:R1:W4:Y:S02]  /*8e80*/  SYNCS.PHASECHK.TRANS64.TRYWAIT P0, [R88+URZ+0xb0], R3 ;  /* 0x0000b003580075a7 */ /* 0x00232400080011ff */
[----:B----4-:R-:W-:Y:S05]  /*8e90*/  @!P0 NANOSLEEP.SYNCS 0x989680 ;  /* 0x009896800000895d */ /* 0x010fea0003900000 */
[----:B------:R-:W4:Y:S02]  /*8ea0*/  @!P0 SYNCS.PHASECHK.TRANS64 P0, [R88+URZ+0xb0], R3 ;  /* 0x0000b003580085a7 */ /* 0x000f2400080010ff */
[----:B----4-:R-:W-:Y:S05]  /*8eb0*/  @!P0 BRA `(.L_x_96) ;  /* 0xfffffffc00f08947 */ /* 0x010fea000383ffff */
[----:B------:R-:W-:Y:S05]  /*8ec0*/  BRA `(.L_x_95) ;  /* 0xffffffcc00ac7947 */ /* 0x000fea000383ffff */
.L_x_105:
[----:B-1----:R1:W2:Y:S02]  /*8ed0*/  SYNCS.PHASECHK.TRANS64.TRYWAIT P0, [R3+URZ+0x40], R0 ;  /* 0x00004000030075a7 */ /* 0x0022a400080011ff */
[----:B--2---:R-:W-:Y:S05]  /*8ee0*/  @!P0 NANOSLEEP.SYNCS 0x989680 ;  /* 0x009896800000895d */ /* 0x004fea0003900000 */
[----:B------:R-:W2:Y:S02]  /*8ef0*/  @!P0 SYNCS.PHASECHK.TRANS64 P0, [R3+URZ+0x40], R0 ;  /* 0x00004000030085a7 */ /* 0x000ea400080010ff */
[----:B--2---:R-:W-:Y:S05]  /*8f00*/  @!P0 BRA `(.L_x_105) ;  /* 0xfffffffc00f08947 */ /* 0x004fea000383ffff */
[----:B------:R-:W-:Y:S05]  /*8f10*/  BRA `(.L_x_104) ;  /* 0xffffffd400c87947 */ /* 0x000fea000383ffff */
.L_x_113:
[----:B-1----:R1:W2:Y:S02]  /*8f20*/  SYNCS.PHASECHK.TRANS64.TRYWAIT P0, [R92+URZ+0x40], R5 ;  /* 0x000040055c0075a7 */ /* 0x0022a400080011ff */
[----:B--2---:R-:W-:Y:S05]  /*8f30*/  @!P0 NANOSLEEP.SYNCS 0x989680 ;  /* 0x009896800000895d */ /* 0x004fea0003900000 */
[----:B------:R-:W2:Y:S02]  /*8f40*/  @!P0 SYNCS.PHASECHK.TRANS64 P0, [R92+URZ+0x40], R5 ;  /* 0x000040055c0085a7 */ /* 0x000ea400080010ff */
[----:B--2---:R-:W-:Y:S05]  /*8f50*/  @!P0 BRA `(.L_x_113) ;  /* 0xfffffffc00f08947 */ /* 0x004fea000383ffff */
[----:B------:R-:W-:Y:S05]  /*8f60*/  BRA `(.L_x_112) ;  /* 0xffffffe000087947 */ /* 0x000fea000383ffff */
.L_x_121:
[----:B-1----:R1:W2:Y:S02]  /*8f70*/  SYNCS.PHASECHK.TRANS64.TRYWAIT P0, [R92+URZ+0x40], R5 ;  /* 0x000040055c0075a7 */ /* 0x0022a400080011ff */
[----:B--2---:R-:W-:Y:S05]  /*8f80*/  @!P0 NANOSLEEP.SYNCS 0x989680 ;  /* 0x009896800000895d */ /* 0x004fea0003900000 */
[----:B------:R-:W2:Y:S02]  /*8f90*/  @!P0 SYNCS.PHASECHK.TRANS64 P0, [R92+URZ+0x40], R5 ;  /* 0x000040055c0085a7 */ /* 0x000ea400080010ff */
[----:B--2---:R-:W-:Y:S05]  /*8fa0*/  @!P0 BRA `(.L_x_121) ;  /* 0xfffffffc00f08947 */ /* 0x004fea000383ffff */
[----:B------:R-:W-:Y:S05]  /*8fb0*/  BRA `(.L_x_120) ;  /* 0xffffffe800487947 */ /* 0x000fea000383ffff */
        .weak           $__internal_0_$__cuda_sm10x_tcgen05_guardrail_trap_col_being_dealloced_not_returned_by_alloc
        .type           $__internal_0_$__cuda_sm10x_tcgen05_guardrail_trap_col_being_dealloced_not_returned_by_alloc,@function
        .size           $__internal_0_$__cuda_sm10x_tcgen05_guardrail_trap_col_being_dealloced_not_returned_by_alloc,($__internal_1_$__cuda_sm10x_tcgen05_guardrail_trap_phase_invalid_during_alloc - $__internal_0_$__cuda_sm10x_tcgen05_guardrail_trap_col_being_dealloced_not_returned_by_alloc)
$__internal_0_$__cuda_sm10x_tcgen05_guardrail_trap_col_being_dealloced_not_returned_by_alloc:
[----:B------:R-:W-:Y:S05]  /*8fc0*/  BPT.TRAP 0x1 ;  /* 0x000000040000795c */ /* 0x000fea0000300000 */
[----:B------:R-:W-:-:S04]  /*8fd0*/  HFMA2 R3, -RZ, RZ, 0, 0 ;  /* 0x00000000ff037431 */ /* 0x000fc800000001ff */
[----:B------:R-:W-:Y:S05]  /*8fe0*/  RET.REL.NODEC R2 `(_ZN7cutlass13device_kernelINS_4gemm6kernel13GemmUniversalIN4cute5tupleIJiiiiEEENS1_10collective13CollectiveMmaINS1_35MainloopSm100TmaUmmaWarpSpecializedILi4ELi2ELi4ENS5_IJNS4_1CILi1EEESB_SB_EEEEENS5_IJNSA_ILi128EEENSA_ILi64EEESF_EEENS_10tfloat32_tENS5_IJlSB_lEEESH_SI_NS4_8TiledMMAINS4_8MMA_AtomIJNS4_17SM100_MMA_TF32_SSISH_SH_fLi128ELi64ELNS4_4UMMA5MajorE0ELSN_0ELNSM_7ScaleInE0ELSO_0EEEEEENS4_6LayoutISC_NS5_IJNSA_ILi0EEESS_SS_EEEEENS5_IJNS4_10UnderscoreESV_SV_EEEEENS4_13SM90_TMA_LOADENS4_14ComposedLayoutINS4_7SwizzleILi3ELi4ELi3EEENS4_18smem_ptr_flag_bitsILi32EEENSR_INS5_IJNSA_ILi8EEENSA_ILi32EEEEEENS5_IJS15_SB_EEEEEEEvNS4_8identityESY_S19_vS1A_EENS_8epilogue10collective18CollectiveEpilogueINS1C_23Sm100TmaWarpSpecializedILi4ELi2ELi16ELb1ELb0EEEJSG_NS5_IJNSR_ISE_SB_EENSR_INSA_ILi16EEESB_EEEEESH_SI_SH_SI_NS1C_6fusion15FusionCallbacksIS1G_NS1L_17LinearCombinationISH_fSH_fLNS_15FloatRoundStyleE2EEESG_S1K_JEEENS4_5SM1004TMEM4LOAD26SM100_TMEM_LOAD_32dp32b16xESY_NSZ_INS10_ILi2ELi4ELi3EEES13_NSR_INS5_IJS14_S1I_EEENS5_IJS1I_SB_EEEEEEENS4_39AutoVectorizingCopyWithAssumedAlignmentILi128EEENS4_14SM90_TMA_STOREES1Z_S21_S21_EEEvvEEEEvNT_6ParamsE) ;  /* 0xffffff7002047950 */ /* 0x000fea0003c3ffff */
        .weak           $__internal_1_$__cuda_sm10x_tcgen05_guardrail_trap_phase_invalid_during_alloc
        .type           $__internal_1_$__cuda_sm10x_tcgen05_guardrail_trap_phase_invalid_during_alloc,@function
        .size           $__internal_1_$__cuda_sm10x_tcgen05_guardrail_trap_phase_invalid_during_alloc,($__internal_2_$__cuda_sm10x_tcgen05_guardrail_trap_unallocated_columns_being_dealloced - $__internal_1_$__cuda_sm10x_tcgen05_guardrail_trap_phase_invalid_during_alloc)
$__internal_1_$__cuda_sm10x_tcgen05_guardrail_trap_phase_invalid_during_alloc:
[----:B------:R-:W-:Y:S05]  /*8ff0*/  BPT.TRAP 0x1 ;  /* 0x000000040000795c */ /* 0x000fea0000300000 */
[----:B------:R-:W-:-:S04]  /*9000*/  MOV R3, 0x0 ;  /* 0x0000000000037802 */ /* 0x000fc80000000f00 */
[----:B------:R-:W-:Y:S05]  /*9010*/  RET.REL.NODEC R2 `(_ZN7cutlass13device_kernelINS_4gemm6kernel13GemmUniversalIN4cute5tupleIJiiiiEEENS1_10collective13CollectiveMmaINS1_35MainloopSm100TmaUmmaWarpSpecializedILi4ELi2ELi4ENS5_IJNS4_1CILi1EEESB_SB_EEEEENS5_IJNSA_ILi128EEENSA_ILi64EEESF_EEENS_10tfloat32_tENS5_IJlSB_lEEESH_SI_NS4_8TiledMMAINS4_8MMA_AtomIJNS4_17SM100_MMA_TF32_SSISH_SH_fLi128ELi64ELNS4_4UMMA5MajorE0ELSN_0ELNSM_7ScaleInE0ELSO_0EEEEEENS4_6LayoutISC_NS5_IJNSA_ILi0EEESS_SS_EEEEENS5_IJNS4_10UnderscoreESV_SV_EEEEENS4_13SM90_TMA_LOADENS4_14ComposedLayoutINS4_7SwizzleILi3ELi4ELi3EEENS4_18smem_ptr_flag_bitsILi32EEENSR_INS5_IJNSA_ILi8EEENSA_ILi32EEEEEENS5_IJS15_SB_EEEEEEEvNS4_8identityESY_S19_vS1A_EENS_8epilogue10collective18CollectiveEpilogueINS1C_23Sm100TmaWarpSpecializedILi4ELi2ELi16ELb1ELb0EEEJSG_NS5_IJNSR_ISE_SB_EENSR_INSA_ILi16EEESB_EEEEESH_SI_SH_SI_NS1C_6fusion15FusionCallbacksIS1G_NS1L_17LinearCombinationISH_fSH_fLNS_15FloatRoundStyleE2EEESG_S1K_JEEENS4_5SM1004TMEM4LOAD26SM100_TMEM_LOAD_32dp32b16xESY_NSZ_INS10_ILi2ELi4ELi3EEES13_NSR_INS5_IJS14_S1I_EEENS5_IJS1I_SB_EEEEEEENS4_39AutoVectorizingCopyWithAssumedAlignmentILi128EEENS4_14SM90_TMA_STOREES1Z_S21_S21_EEEvvEEEEvNT_6ParamsE) ;  /* 0xffffff6c02f87950 */ /* 0x000fea0003c3ffff */
        .weak           $__internal_2_$__cuda_sm10x_tcgen05_guardrail_trap_unallocated_columns_being_dealloced
        .type           $__internal_2_$__cuda_sm10x_tcgen05_guardrail_trap_unallocated_columns_being_dealloced,@function
        .size           $__internal_2_$__cuda_sm10x_tcgen05_guardrail_trap_unallocated_columns_being_dealloced,(.L_x_176 - $__internal_2_$__cuda_sm10x_tcgen05_guardrail_trap_unallocated_columns_being_dealloced)
$__internal_2_$__cuda_sm10x_tcgen05_guardrail_trap_unallocated_columns_being_dealloced:
[----:B------:R-:W-:Y:S05]  /*9020*/  BPT.TRAP 0x1 ;  /* 0x000000040000795c */ /* 0x000fea0000300000 */
[----:B------:R-:W-:-:S04]  /*9030*/  HFMA2 R3, -RZ, RZ, 0, 0 ;  /* 0x00000000ff037431 */ /* 0x000fc800000001ff */
[----:B------:R-:W-:Y:S05]  /*9040*/  RET.REL.NODEC R2 `(_ZN7cutlass13device_kernelINS_4gemm6kernel13GemmUniversalIN4cute5tupleIJiiiiEEENS1_10collective13CollectiveMmaINS1_35MainloopSm100TmaUmmaWarpSpecializedILi4ELi2ELi4ENS5_IJNS4_1CILi1EEESB_SB_EEEEENS5_IJNSA_ILi128EEENSA_ILi64EEESF_EEENS_10tfloat32_tENS5_IJlSB_lEEESH_SI_NS4_8TiledMMAINS4_8MMA_AtomIJNS4_17SM100_MMA_TF32_SSISH_SH_fLi128ELi64ELNS4_4UMMA5MajorE0ELSN_0ELNSM_7ScaleInE0ELSO_0EEEEEENS4_6LayoutISC_NS5_IJNSA_ILi0EEESS_SS_EEEEENS5_IJNS4_10UnderscoreESV_SV_EEEEENS4_13SM90_TMA_LOADENS4_14ComposedLayoutINS4_7SwizzleILi3ELi4ELi3EEENS4_18smem_ptr_flag_bitsILi32EEENSR_INS5_IJNSA_ILi8EEENSA_ILi32EEEEEENS5_IJS15_SB_EEEEEEEvNS4_8identityESY_S19_vS1A_EENS_8epilogue10collective18CollectiveEpilogueINS1C_23Sm100TmaWarpSpecializedILi4ELi2ELi16ELb1ELb0EEEJSG_NS5_IJNSR_ISE_SB_EENSR_INSA_ILi16EEESB_EEEEESH_SI_SH_SI_NS1C_6fusion15FusionCallbacksIS1G_NS1L_17LinearCombinationISH_fSH_fLNS_15FloatRoundStyleE2EEESG_S1K_JEEENS4_5SM1004TMEM4LOAD26SM100_TMEM_LOAD_32dp32b16xESY_NSZ_INS10_ILi2ELi4ELi3EEES13_NSR_INS5_IJS14_S1I_EEENS5_IJS1I_SB_EEEEEEENS4_39AutoVectorizingCopyWithAssumedAlignmentILi128EEENS4_14SM90_TMA_STOREES1Z_S21_S21_EEEvvEEEEvNT_6ParamsE) ;  /* 0xffffff6c02ec7950 */ /* 0x000fea0003c3ffff */
.L_x_175:
[----:B------:R-:W-:-:S00]  /*9050*/  BRA `(.L_x_175) ;  /* 0xfffffffc00fc7947 */ /* 0x000fc0000383ffff */
[----:B------:R-:W-:-:S00]  /*9060*/  NOP ;  /* 0x0000000000007918 */ /* 0x000fc00000000000 */
        /* <DEDUP_REMOVED lines=9> */
.L_x_176:


//--------------------- .nv.global.init           --------------------------
	.section	.nv.global.init,"aw",@progbits
.nv.global.init:
	.type		$str$27,@object
	.size		$str$27,($str$28 - $str$27)
$str$27:
        /*0000*/ 	.byte	0x28, 0x61, 0x64, 0x64, 0x72, 0x65, 0x73, 0x73, 0x20, 0x26, 0x20, 0x6d, 0x61, 0x73, 0x6b, 0x29
        /*0010*/ 	.byte	0x20, 0x3d, 0x3d, 0x20, 0x30, 0x00
	.type		$str$28,@object
	.size		$str$28,($str$26 - $str$28)
$str$28:
        /*0016*/ 	.byte	0x2f, 0x74, 0x6d, 0x70, 0x2f, 0x63, 0x75, 0x74, 0x6c, 0x61, 0x73, 0x73, 0x5f, 0x73, 0x77, 0x65
        /*0026*/ 	.byte	0x65, 0x70, 0x5f, 0x73, 0x72, 0x63, 0x2f, 0x69, 0x6e, 0x63, 0x6c, 0x75, 0x64, 0x65, 0x2f, 0x63
        /*0036*/ 	.byte	0x75, 0x74, 0x65, 0x2f, 0x70, 0x6f, 0x69, 0x6e, 0x74, 0x65, 0x72, 0x5f, 0x66, 0x6c, 0x61, 0x67
        /*0046*/ 	.byte	0x67, 0x65, 0x64, 0x2e, 0x68, 0x70, 0x70, 0x00
	.type		$str$26,@object
	.size		$str$26,($str$25 - $str$26)
$str$26:
        /*004e*/ 	.byte	0x2f, 0x74, 0x6d, 0x70, 0x2f, 0x63, 0x75, 0x74, 0x6c, 0x61, 0x73, 0x73, 0x5f, 0x73, 0x77, 0x65
        /*005e*/ 	.byte	0x65, 0x70, 0x5f, 0x73, 0x72, 0x63, 0x2f, 0x69, 0x6e, 0x63, 0x6c, 0x75, 0x64, 0x65, 0x2f, 0x63
        /*006e*/ 	.byte	0x75, 0x74, 0x65, 0x2f, 0x61, 0x74, 0x6f, 0x6d, 0x2f, 0x63, 0x6f, 0x70, 0x79, 0x5f, 0x74, 0x72
        /*007e*/ 	.byte	0x61, 0x69, 0x74, 0x73, 0x5f, 0x73, 0x6d, 0x31, 0x30, 0x30, 0x2e, 0x68, 0x70, 0x70, 0x00
	.type		$str$25,@object
	.size		$str$25,(__unnamed_1 - $str$25)
$str$25:
        /*008d*/ 	.byte	0x28, 0x28, 0x75, 0x69, 0x6e, 0x74, 0x33, 0x32, 0x5f, 0x74, 0x28, 0x74, 0x68, 0x72, 0x65, 0x61
        /*009d*/ 	.byte	0x64, 0x49, 0x64, 0x78, 0x2e, 0x78, 0x29, 0x20, 0x2f, 0x20, 0x33, 0x32, 0x29, 0x20, 0x25, 0x20
        /*00ad*/ 	.byte	0x34, 0x29, 0x20, 0x3d, 0x3d, 0x20, 0x28, 0x28, 0x28, 0x74, 0x6d, 0x65, 0x6d, 0x5f, 0x61, 0x64
        /*00bd*/ 	.byte	0x64, 0x72, 0x20, 0x3e, 0x3e, 0x20, 0x31, 0x36, 0x29, 0x20, 0x2f, 0x20, 0x33, 0x32, 0x29, 0x20
        /*00cd*/ 	.byte	0x25, 0x20, 0x34, 0x29, 0x00
	.type		__unnamed_1,@object
	.size		__unnamed_1,(__unnamed_2 - __unnamed_1)
__unnamed_1:
        /*00d2*/ 	.byte	0x61, 0x75, 0x74, 0x6f, 0x20, 0x63, 0x75, 0x74, 0x65, 0x3a, 0x3a, 0x61, 0x73, 0x5f, 0x70, 0x6f
        /* <DEDUP_REMOVED lines=24> */
        /*0262*/ 	.byte	0x32, 0x30, 0x34, 0x38, 0x3e, 0x3e, 0x3e, 0x3e, 0x5d, 0x00
	.type		__unnamed_2,@object
	.size		__unnamed_2,(.L_2 - __unnamed_2)
__unnamed_2:
        /* <DEDUP_REMOVED lines=42> */
        /*050c*/ 	.byte	0x3e, 0x5d, 0x00
.L_2:


//--------------------- .nv.shared._ZN7cutlass13device_kernelINS_4gemm6kernel13GemmUniversalIN4cute5tupleIJiiiiEEENS1_10collective13CollectiveMmaINS1_35MainloopSm100TmaUmmaWarpSpecializedILi4ELi2ELi4ENS5_IJNS4_1CILi1EEESB_SB_EEEEENS5_IJNSA_ILi128EEENSA_ILi64EEESF_EEENS_10tfloat32_tENS5_IJlSB_lEEESH_SI_NS4_8TiledMMAINS4_8MMA_AtomIJNS4_17SM100_MMA_TF32_SSISH_SH_fLi128ELi64ELNS4_4UMMA5MajorE0ELSN_0ELNSM_7ScaleInE0ELSO_0EEEEEENS4_6LayoutISC_NS5_IJNSA_ILi0EEESS_SS_EEEEENS5_IJNS4_10UnderscoreESV_SV_EEEEENS4_13SM90_TMA_LOADENS4_14ComposedLayoutINS4_7SwizzleILi3ELi4ELi3EEENS4_18smem_ptr_flag_bitsILi32EEENSR_INS5_IJNSA_ILi8EEENSA_ILi32EEEEEENS5_IJS15_SB_EEEEEEEvNS4_8identityESY_S19_vS1A_EENS_8epilogue10collective18CollectiveEpilogueINS1C_23Sm100TmaWarpSpecializedILi4ELi2ELi16ELb1ELb0EEEJSG_NS5_IJNSR_ISE_SB_EENSR_INSA_ILi16EEESB_EEEEESH_SI_SH_SI_NS1C_6fusion15FusionCallbacksIS1G_NS1L_17LinearCombinationISH_fSH_fLNS_15FloatRoundStyleE2EEESG_S1K_JEEENS4_5SM1004TMEM4LOAD26SM100_TMEM_LOAD_32dp32b16xESY_NSZ_INS10_ILi2ELi4ELi3EEES13_NSR_INS5_IJS14_S1I_EEENS5_IJS1I_SB_EEEEEEENS4_39AutoVectorizingCopyWithAssumedAlignmentILi128EEENS4_14SM90_TMA_STOREES1Z_S21_S21_EEEvvEEEEvNT_6ParamsE --------------------------
	.section	.nv.shared._ZN7cutlass13device_kernelINS_4gemm6kernel13GemmUniversalIN4cute5tupleIJiiiiEEENS1_10collective13CollectiveMmaINS1_35MainloopSm100TmaUmmaWarpSpecializedILi4ELi2ELi4ENS5_IJNS4_1CILi1EEESB_SB_EEEEENS5_IJNSA_ILi128EEENSA_ILi64EEESF_EEENS_10tfloat32_tENS5_IJlSB_lEEESH_SI_NS4_8TiledMMAINS4_8MMA_AtomIJNS4_17SM100_MMA_TF32_SSISH_SH_fLi128ELi64ELNS4_4UMMA5MajorE0ELSN_0ELNSM_7ScaleInE0ELSO_0EEEEEENS4_6LayoutISC_NS5_IJNSA_ILi0EEESS_SS_EEEEENS5_IJNS4_10UnderscoreESV_SV_EEEEENS4_13SM90_TMA_LOADENS4_14ComposedLayoutINS4_7SwizzleILi3ELi4ELi3EEENS4_18smem_ptr_flag_bitsILi32EEENSR_INS5_IJNSA_ILi8EEENSA_ILi32EEEEEENS5_IJS15_SB_EEEEEEEvNS4_8identityESY_S19_vS1A_EENS_8epilogue10collective18CollectiveEpilogueINS1C_23Sm100TmaWarpSpecializedILi4ELi2ELi16ELb1ELb0EEEJSG_NS5_IJNSR_ISE_SB_EENSR_INSA_ILi16EEESB_EEEEESH_SI_SH_SI_NS1C_6fusion15FusionCallbacksIS1G_NS1L_17LinearCombinationISH_fSH_fLNS_15FloatRoundStyleE2EEESG_S1K_JEEENS4_5SM1004TMEM4LOAD26SM100_TMEM_LOAD_32dp32b16xESY_NSZ_INS10_ILi2ELi4ELi3EEES13_NSR_INS5_IJS14_S1I_EEENS5_IJS1I_SB_EEEEEEENS4_39AutoVectorizingCopyWithAssumedAlignmentILi128EEENS4_14SM90_TMA_STOREES1Z_S21_S21_EEEvvEEEEvNT_6ParamsE,"aw",@nobits
	.sectionflags	@""
	.align	16
	.zero		1024


//--------------------- .nv.shared.reserved.0     --------------------------
	.section	.nv.shared.reserved.0,"aw",@nobits
	.weak		__nv_reservedSMEM_offset_0_alias
	.size		__nv_reservedSMEM_offset_0_alias, 0, 64
	.other		__nv_reservedSMEM_offset_0_alias,@"STO_CUDA_RESERVED_SHARED STV_DEFAULT"
__nv_reservedSMEM_offset_0_alias:
	.zero		0
.nv.shared.reserved.0:
	.zero		64
	.weak		__nv_reservedSMEM_tcgen05_partition
	.type		__nv_reservedSMEM_tcgen05_partition,@object
	.size		__nv_reservedSMEM_tcgen05_partition,(.L_0 - __nv_reservedSMEM_tcgen05_partition)
__nv_reservedSMEM_tcgen05_partition:
	.zero		32
.L_0:


//--------------------- .nv.global                --------------------------
	.section	.nv.global,"aw",@nobits
.nv.global:
	.type		_ZN40_INTERNAL_ca13904e_4_k_cu_fee2f57d_392624cute1_E,@object
	.size		_ZN40_INTERNAL_ca13904e_4_k_cu_fee2f57d_392624cute1_E,(_ZN40_INTERNAL_ca13904e_4_k_cu_fee2f57d_392624cuda3std3__45__cpo6cbeginE - _ZN40_INTERNAL_ca13904e_4_k_cu_fee2f57d_392624cute1_E)
_ZN40_INTERNAL_ca13904e_4_k_cu_fee2f57d_392624cute1_E:
	.zero		1
	.type		_ZN40_INTERNAL_ca13904e_4_k_cu_fee2f57d_392624cuda3std3__45__cpo6cbeginE,@object
	.size		_ZN40_INTERNAL_ca13904e_4_k_cu_fee2f57d_392624cuda3std3__45__cpo6cbeginE,(_ZN40_INTERNAL_ca13904e_4_k_cu_fee2f57d_392624cuda3std3__48in_placeE - _ZN40_INTERNAL_ca13904e_4_k_cu_fee2f57d_392624cuda3std3__45__cpo6cbeginE)
_ZN40_INTERNAL_ca13904e_4_k_cu_fee2f57d_392624cuda3std3__45__cpo6cbeginE:
	.zero		1
	.type		_ZN40_INTERNAL_ca13904e_4_k_cu_fee2f57d_392624cuda3std3__48in_placeE,@object
	.size		_ZN40_INTERNAL_ca13904e_4_k_cu_fee2f57d_392624cuda3std3__48in_placeE,(_ZN40_INTERNAL_ca13904e_4_k_cu_fee2f57d_392624cuda3std6ranges3__45__cpo9iter_moveE - _ZN40_INTERNAL_ca13904e_4_k_cu_fee2f57d_392624cuda3std3__48in_placeE)
_ZN40_INTERNAL_ca13904e_4_k_cu_fee2f57d_392624cuda3std3__48in_placeE:
	.zero		1
	.type		_ZN40_INTERNAL_ca13904e_4_k_cu_fee2f57d_392624cuda3std6ranges3__45__cpo9iter_moveE,@object
	.size		_ZN40_INTERNAL_ca13904e_4_k_cu_fee2f57d_392624cuda3std6ranges3__45__cpo9iter_moveE,(_ZN40_INTERNAL_ca13904e_4_k_cu_fee2f57d_392624cuda3std3__45__cpo5beginE - _ZN40_INTERNAL_ca13904e_4_k_cu_fee2f57d_392624cuda3std6ranges3__45__cpo9iter_moveE)
_ZN40_INTERNAL_ca13904e_4_k_cu_fee2f57d_392624cuda3std6ranges3__45__cpo9iter_moveE:
	.zero		1
	.type		_ZN40_INTERNAL_ca13904e_4_k_cu_fee2f57d_392624cuda3std3__45__cpo5beginE,@object
	.size		_ZN40_INTERNAL_ca13904e_4_k_cu_fee2f57d_392624cuda3std3__45__cpo5beginE,(_ZN40_INTERNAL_ca13904e_4_k_cu_fee2f57d_392624cuda3std3__442_GLOBAL__N__ca13904e_4_k_cu_fee2f57d_392626ignoreE - _ZN40_INTERNAL_ca13904e_4_k_cu_fee2f57d_392624cuda3std3__45__cpo5beginE)
_ZN40_INTERNAL_ca13904e_4_k_cu_fee2f57d_392624cuda3std3__45__cpo5beginE:
	.zero		1
	.type		_ZN40_INTERNAL_ca13904e_4_k_cu_fee2f57d_392624cuda3std3__442_GLOBAL__N__ca13904e_4_k_cu_fee2f57d_392626ignoreE,@object
	.size		_ZN40_INTERNAL_ca13904e_4_k_cu_fee2f57d_392624cuda3std3__442_GLOBAL__N__ca13904e_4_k_cu_fee2f57d_392626ignoreE,(_ZN40_INTERNAL_ca13904e_4_k_cu_fee2f57d_392624cute7productE - _ZN40_INTERNAL_ca13904e_4_k_cu_fee2f57d_392624cuda3std3__442_GLOBAL__N__ca13904e_4_k_cu_fee2f57d_392626ignoreE)
_ZN40_INTERNAL_ca13904e_4_k_cu_fee2f57d_392624cuda3std3__442_GLOBAL__N__ca13904e_4_k_cu_fee2f57d_392626ignoreE:
	.zero		1
	.type		_ZN40_INTERNAL_ca13904e_4_k_cu_fee2f57d_392624cute7productE,@object
	.size		_ZN40_INTERNAL_ca13904e_4_k_cu_fee2f57d_392624cute7productE,(_ZN40_INTERNAL_ca13904e_4_k_cu_fee2f57d_392624cuda3std3__45__cpo3endE - _ZN40_INTERNAL_ca13904e_4_k_cu_fee2f57d_392624cute7productE)
_ZN40_INTERNAL_ca13904e_4_k_cu_fee2f57d_392624cute7productE:
	.zero		1
	.type		_ZN40_INTERNAL_ca13904e_4_k_cu_fee2f57d_392624cuda3std3__45__cpo3endE,@object
	.size		_ZN40_INTERNAL_ca13904e_4_k_cu_fee2f57d_392624cuda3std3__45__cpo3endE,(_ZN40_INTERNAL_ca13904e_4_k_cu_fee2f57d_392624cuda3std3__419piecewise_constructE - _ZN40_INTERNAL_ca13904e_4_k_cu_fee2f57d_392624cuda3std3__45__cpo3endE)
_ZN40_INTERNAL_ca13904e_4_k_cu_fee2f57d_392624cuda3std3__45__cpo3endE:
	.zero		1
	.type		_ZN40_INTERNAL_ca13904e_4_k_cu_fee2f57d_392624cuda3std3__419piecewise_constructE,@object
	.size		_ZN40_INTERNAL_ca13904e_4_k_cu_fee2f57d_392624cuda3std3__419piecewise_constructE,(_ZN40_INTERNAL_ca13904e_4_k_cu_fee2f57d_392624cuda3std3__45__cpo4cendE - _ZN40_INTERNAL_ca13904e_4_k_cu_fee2f57d_392624cuda3std3__419piecewise_constructE)
_ZN40_INTERNAL_ca13904e_4_k_cu_fee2f57d_392624cuda3std3__419piecewise_constructE:
	.zero		1
	.type		_ZN40_INTERNAL_ca13904e_4_k_cu_fee2f57d_392624cuda3std3__45__cpo4cendE,@object
	.size		_ZN40_INTERNAL_ca13904e_4_k_cu_fee2f57d_392624cuda3std3__45__cpo4cendE,(_ZN40_INTERNAL_ca13904e_4_k_cu_fee2f57d_392624cuda3std6ranges3__45__cpo4swapE - _ZN40_INTERNAL_ca13904e_4_k_cu_fee2f57d_392624cuda3std3__45__cpo4cendE)
_ZN40_INTERNAL_ca13904e_4_k_cu_fee2f57d_392624cuda3std3__45__cpo4cendE:
	.zero		1
	.type		_ZN40_INTERNAL_ca13904e_4_k_cu_fee2f57d_392624cuda3std6ranges3__45__cpo4swapE,@object
	.size		_ZN40_INTERNAL_ca13904e_4_k_cu_fee2f57d_392624cuda3std6ranges3__45__cpo4swapE,(.L_10 - _ZN40_INTERNAL_ca13904e_4_k_cu_fee2f57d_392624cuda3std6ranges3__45__cpo4swapE)
_ZN40_INTERNAL_ca13904e_4_k_cu_fee2f57d_392624cuda3std6ranges3__45__cpo4swapE:
	.zero		1
.L_10:


//--------------------- .nv.constant0._ZN7cutlass13device_kernelINS_4gemm6kernel13GemmUniversalIN4cute5tupleIJiiiiEEENS1_10collective13CollectiveMmaINS1_35MainloopSm100TmaUmmaWarpSpecializedILi4ELi2ELi4ENS5_IJNS4_1CILi1EEESB_SB_EEEEENS5_IJNSA_ILi128EEENSA_ILi64EEESF_EEENS_10tfloat32_tENS5_IJlSB_lEEESH_SI_NS4_8TiledMMAINS4_8MMA_AtomIJNS4_17SM100_MMA_TF32_SSISH_SH_fLi128ELi64ELNS4_4UMMA5MajorE0ELSN_0ELNSM_7ScaleInE0ELSO_0EEEEEENS4_6LayoutISC_NS5_IJNSA_ILi0EEESS_SS_EEEEENS5_IJNS4_10UnderscoreESV_SV_EEEEENS4_13SM90_TMA_LOADENS4_14ComposedLayoutINS4_7SwizzleILi3ELi4ELi3EEENS4_18smem_ptr_flag_bitsILi32EEENSR_INS5_IJNSA_ILi8EEENSA_ILi32EEEEEENS5_IJS15_SB_EEEEEEEvNS4_8identityESY_S19_vS1A_EENS_8epilogue10collective18CollectiveEpilogueINS1C_23Sm100TmaWarpSpecializedILi4ELi2ELi16ELb1ELb0EEEJSG_NS5_IJNSR_ISE_SB_EENSR_INSA_ILi16EEESB_EEEEESH_SI_SH_SI_NS1C_6fusion15FusionCallbacksIS1G_NS1L_17LinearCombinationISH_fSH_fLNS_15FloatRoundStyleE2EEESG_S1K_JEEENS4_5SM1004TMEM4LOAD26SM100_TMEM_LOAD_32dp32b16xESY_NSZ_INS10_ILi2ELi4ELi3EEES13_NSR_INS5_IJS14_S1I_EEENS5_IJS1I_SB_EEEEEEENS4_39AutoVectorizingCopyWithAssumedAlignmentILi128EEENS4_14SM90_TMA_STOREES1Z_S21_S21_EEEvvEEEEvNT_6ParamsE --------------------------
	.section	.nv.constant0._ZN7cutlass13device_kernelINS_4gemm6kernel13GemmUniversalIN4cute5tupleIJiiiiEEENS1_10collective13CollectiveMmaINS1_35MainloopSm100TmaUmmaWarpSpecializedILi4ELi2ELi4ENS5_IJNS4_1CILi1EEESB_SB_EEEEENS5_IJNSA_ILi128EEENSA_ILi64EEESF_EEENS_10tfloat32_tENS5_IJlSB_lEEESH_SI_NS4_8TiledMMAINS4_8MMA_AtomIJNS4_17SM100_MMA_TF32_SSISH_SH_fLi128ELi64ELNS4_4UMMA5MajorE0ELSN_0ELNSM_7ScaleInE0ELSO_0EEEEEENS4_6LayoutISC_NS5_IJNSA_ILi0EEESS_SS_EEEEENS5_IJNS4_10UnderscoreESV_SV_EEEEENS4_13SM90_TMA_LOADENS4_14ComposedLayoutINS4_7SwizzleILi3ELi4ELi3EEENS4_18smem_ptr_flag_bitsILi32EEENSR_INS5_IJNSA_ILi8EEENSA_ILi32EEEEEENS5_IJS15_SB_EEEEEEEvNS4_8identityESY_S19_vS1A_EENS_8epilogue10collective18CollectiveEpilogueINS1C_23Sm100TmaWarpSpecializedILi4ELi2ELi16ELb1ELb0EEEJSG_NS5_IJNSR_ISE_SB_EENSR_INSA_ILi16EEESB_EEEEESH_SI_SH_SI_NS1C_6fusion15FusionCallbacksIS1G_NS1L_17LinearCombinationISH_fSH_fLNS_15FloatRoundStyleE2EEESG_S1K_JEEENS4_5SM1004TMEM4LOAD26SM100_TMEM_LOAD_32dp32b16xESY_NSZ_INS10_ILi2ELi4ELi3EEES13_NSR_INS5_IJS14_S1I_EEENS5_IJS1I_SB_EEEEEEENS4_39AutoVectorizingCopyWithAssumedAlignmentILi128EEENS4_14SM90_TMA_STOREES1Z_S21_S21_EEEvvEEEEvNT_6ParamsE,"a",@progbits
	.sectionflags	@""
	.align	4
.nv.constant0._ZN7cutlass13device_kernelINS_4gemm6kernel13GemmUniversalIN4cute5tupleIJiiiiEEENS1_10collective13CollectiveMmaINS1_35MainloopSm100TmaUmmaWarpSpecializedILi4ELi2ELi4ENS5_IJNS4_1CILi1EEESB_SB_EEEEENS5_IJNSA_ILi128EEENSA_ILi64EEESF_EEENS_10tfloat32_tENS5_IJlSB_lEEESH_SI_NS4_8TiledMMAINS4_8MMA_AtomIJNS4_17SM100_MMA_TF32_SSISH_SH_fLi128ELi64ELNS4_4UMMA5MajorE0ELSN_0ELNSM_7ScaleInE0ELSO_0EEEEEENS4_6LayoutISC_NS5_IJNSA_ILi0EEESS_SS_EEEEENS5_IJNS4_10UnderscoreESV_SV_EEEEENS4_13SM90_TMA_LOADENS4_14ComposedLayoutINS4_7SwizzleILi3ELi4ELi3EEENS4_18smem_ptr_flag_bitsILi32EEENSR_INS5_IJNSA_ILi8EEENSA_ILi32EEEEEENS5_IJS15_SB_EEEEEEEvNS4_8identityESY_S19_vS1A_EENS_8epilogue10collective18CollectiveEpilogueINS1C_23Sm100TmaWarpSpecializedILi4ELi2ELi16ELb1ELb0EEEJSG_NS5_IJNSR_ISE_SB_EENSR_INSA_ILi16EEESB_EEEEESH_SI_SH_SI_NS1C_6fusion15FusionCallbacksIS1G_NS1L_17LinearCombinationISH_fSH_fLNS_15FloatRoundStyleE2EEESG_S1K_JEEENS4_5SM1004TMEM4LOAD26SM100_TMEM_LOAD_32dp32b16xESY_NSZ_INS10_ILi2ELi4ELi3EEES13_NSR_INS5_IJS14_S1I_EEENS5_IJS1I_SB_EEEEEEENS4_39AutoVectorizingCopyWithAssumedAlignmentILi128EEENS4_14SM90_TMA_STOREES1Z_S21_S21_EEEvvEEEEvNT_6ParamsE:
	.zero		2944


//--------------------- SYMBOLS --------------------------

	.type		.nv.reservedSmem.offset0,@object
	.size		.nv.reservedSmem.offset0,0x4
	.type		.nv.reservedSmem.cap,@object
	.size		.nv.reservedSmem.cap,0x4
	.type		__assertfail,@function
